	.target	sm_90a

	.elftype	@"ET_EXEC"


//--------------------- .note.nv.tkinfo           --------------------------
	.section	.note.nv.tkinfo,"",@"SHT_NOTE"
	.sectionflags	@"SHF_NOTE_NV_TKINFO"
	.tkinfo
        /*0018*/ 	.word	0x00000002
        /*0030*/ 	.string	""
        /*0030*/ 	.string	"ptxas"
        /*0030*/ 	.string	"Cuda compilation tools, release 13.0, V13.0.88"
        /*0030*/ 	.string	"Build cuda_13.0.r13.0/compiler.36424714_0"
        /*0030*/ 	.string	"-arch sm_90a -m 64 "



//--------------------- .note.nv.cuinfo           --------------------------
	.section	.note.nv.cuinfo,"",@"SHT_NOTE"
	.sectionflags	@"SHF_NOTE_NV_CUINFO"
        /*0018*/ 	.short	0x0002
        /*001a*/ 	.short	0x005a
        /*001c*/ 	.short	0x0082
	.zero		2


//--------------------- .nv.info                  --------------------------
	.section	.nv.info,"",@"SHT_CUDA_INFO"
	.align	4


	//----- nvinfo : EIATTR_REGCOUNT
	.align		4
        /*0000*/ 	.byte	0x04, 0x2f
        /*0002*/ 	.short	(.L_12 - .L_11)
	.align		4
.L_11:
        /*0004*/ 	.word	index@(_ZN7cutlass13device_kernelINS_4gemm6kernel13GemmUniversalIN4cute5tupleIJiiiiEEENS1_10collective13CollectiveMmaINS1_37MainloopSm90TmaGmmaWarpSpecializedFP8ILi37ENS5_IJNS4_1CILi1EEESB_SB_EEENS1_35KernelTmaWarpSpecializedCooperativeEEENS5_IJNSA_ILi128EEENSA_ILi64EEENSA_ILi32EEEEEENS_12float_e4m3_tENS5_IJlSB_lEEESJ_SK_NS4_8TiledMMAINS4_8MMA_AtomIJNS4_4SM904GMMA30MMA_64x64x32_F32E4M3E4M3_SS_TNILNSO_7ScaleInE1ELSQ_1EEEEEENS4_6LayoutINS5_IJNSA_ILi2EEESB_SB_EEENS5_IJSB_NSA_ILi0EEESW_EEEEENS5_IJNS4_10UnderscoreESZ_SZ_EEEEENS4_13SM90_TMA_LOADENS4_14ComposedLayoutINS4_7SwizzleILi1ELi4ELi3EEENS4_18smem_ptr_flag_bitsILi8EEENST_INS5_IJNSA_ILi8EEESH_EEENS5_IJSH_SB_EEEEEEEvNS4_8identityES12_S1C_vS1D_EENS_8epilogue10collective6detail29Sm90TmaWarpSpecializedAdapterINS1G_15DefaultEpilogueISJ_SK_SK_NS1F_6thread17LinearCombinationISJ_Li1EffLNS1K_9ScaleType4KindE0ELNS_15FloatRoundStyleE2ESJ_EENS1_15EpilogueDefaultEEEEEvvEEEEvNT_6ParamsE)
        /*0008*/ 	.word	0x000000a8


	//----- nvinfo : EIATTR_FRAME_SIZE
	.align		4
.L_12:
        /*000c*/ 	.byte	0x04, 0x11
        /*000e*/ 	.short	(.L_14 - .L_13)
	.align		4
.L_13:
        /*0010*/ 	.word	index@(_ZN7cutlass13device_kernelINS_4gemm6kernel13GemmUniversalIN4cute5tupleIJiiiiEEENS1_10collective13CollectiveMmaINS1_37MainloopSm90TmaGmmaWarpSpecializedFP8ILi37ENS5_IJNS4_1CILi1EEESB_SB_EEENS1_35KernelTmaWarpSpecializedCooperativeEEENS5_IJNSA_ILi128EEENSA_ILi64EEENSA_ILi32EEEEEENS_12float_e4m3_tENS5_IJlSB_lEEESJ_SK_NS4_8TiledMMAINS4_8MMA_AtomIJNS4_4SM904GMMA30MMA_64x64x32_F32E4M3E4M3_SS_TNILNSO_7ScaleInE1ELSQ_1EEEEEENS4_6LayoutINS5_IJNSA_ILi2EEESB_SB_EEENS5_IJSB_NSA_ILi0EEESW_EEEEENS5_IJNS4_10UnderscoreESZ_SZ_EEEEENS4_13SM90_TMA_LOADENS4_14ComposedLayoutINS4_7SwizzleILi1ELi4ELi3EEENS4_18smem_ptr_flag_bitsILi8EEENST_INS5_IJNSA_ILi8EEESH_EEENS5_IJSH_SB_EEEEEEEvNS4_8identityES12_S1C_vS1D_EENS_8epilogue10collective6detail29Sm90TmaWarpSpecializedAdapterINS1G_15DefaultEpilogueISJ_SK_SK_NS1F_6thread17LinearCombinationISJ_Li1EffLNS1K_9ScaleType4KindE0ELNS_15FloatRoundStyleE2ESJ_EENS1_15EpilogueDefaultEEEEEvvEEEEvNT_6ParamsE)
        /*0014*/ 	.word	0x00000000


	//----- nvinfo : EIATTR_MIN_STACK_SIZE
	.align		4
.L_14:
        /*0018*/ 	.byte	0x04, 0x12
        /*001a*/ 	.short	(.L_16 - .L_15)
	.align		4
.L_15:
        /*001c*/ 	.word	index@(_ZN7cutlass13device_kernelINS_4gemm6kernel13GemmUniversalIN4cute5tupleIJiiiiEEENS1_10collective13CollectiveMmaINS1_37MainloopSm90TmaGmmaWarpSpecializedFP8ILi37ENS5_IJNS4_1CILi1EEESB_SB_EEENS1_35KernelTmaWarpSpecializedCooperativeEEENS5_IJNSA_ILi128EEENSA_ILi64EEENSA_ILi32EEEEEENS_12float_e4m3_tENS5_IJlSB_lEEESJ_SK_NS4_8TiledMMAINS4_8MMA_AtomIJNS4_4SM904GMMA30MMA_64x64x32_F32E4M3E4M3_SS_TNILNSO_7ScaleInE1ELSQ_1EEEEEENS4_6LayoutINS5_IJNSA_ILi2EEESB_SB_EEENS5_IJSB_NSA_ILi0EEESW_EEEEENS5_IJNS4_10UnderscoreESZ_SZ_EEEEENS4_13SM90_TMA_LOADENS4_14ComposedLayoutINS4_7SwizzleILi1ELi4ELi3EEENS4_18smem_ptr_flag_bitsILi8EEENST_INS5_IJNSA_ILi8EEESH_EEENS5_IJSH_SB_EEEEEEEvNS4_8identityES12_S1C_vS1D_EENS_8epilogue10collective6detail29Sm90TmaWarpSpecializedAdapterINS1G_15DefaultEpilogueISJ_SK_SK_NS1F_6thread17LinearCombinationISJ_Li1EffLNS1K_9ScaleType4KindE0ELNS_15FloatRoundStyleE2ESJ_EENS1_15EpilogueDefaultEEEEEvvEEEEvNT_6ParamsE)
        /*0020*/ 	.word	0x00000000
.L_16:


//--------------------- .nv.compat                --------------------------
	.section	.nv.compat,"",@"SHT_CUDA_COMPAT_INFO"
	.align	4
        /*0000*/ 	.byte	0x02, 0x09, 0x01, 0x00, 0x02, 0x02, 0x04, 0x00, 0x02, 0x05, 0x05, 0x00, 0x03, 0x07, 0x01, 0x01
        /*0010*/ 	.byte	0x02, 0x03, 0x01, 0x00, 0x02, 0x06, 0x01, 0x00, 0x04, 0x0b, 0x08, 0x00, 0x00, 0x00, 0x00, 0x00
        /*0020*/ 	.byte	0x00, 0x00, 0x00, 0x00


//--------------------- .nv.info._ZN7cutlass13device_kernelINS_4gemm6kernel13GemmUniversalIN4cute5tupleIJiiiiEEENS1_10collective13CollectiveMmaINS1_37MainloopSm90TmaGmmaWarpSpecializedFP8ILi37ENS5_IJNS4_1CILi1EEESB_SB_EEENS1_35KernelTmaWarpSpecializedCooperativeEEENS5_IJNSA_ILi128EEENSA_ILi64EEENSA_ILi32EEEEEENS_12float_e4m3_tENS5_IJlSB_lEEESJ_SK_NS4_8TiledMMAINS4_8MMA_AtomIJNS4_4SM904GMMA30MMA_64x64x32_F32E4M3E4M3_SS_TNILNSO_7ScaleInE1ELSQ_1EEEEEENS4_6LayoutINS5_IJNSA_ILi2EEESB_SB_EEENS5_IJSB_NSA_ILi0EEESW_EEEEENS5_IJNS4_10UnderscoreESZ_SZ_EEEEENS4_13SM90_TMA_LOADENS4_14ComposedLayoutINS4_7SwizzleILi1ELi4ELi3EEENS4_18smem_ptr_flag_bitsILi8EEENST_INS5_IJNSA_ILi8EEESH_EEENS5_IJSH_SB_EEEEEEEvNS4_8identityES12_S1C_vS1D_EENS_8epilogue10collective6detail29Sm90TmaWarpSpecializedAdapterINS1G_15DefaultEpilogueISJ_SK_SK_NS1F_6thread17LinearCombinationISJ_Li1EffLNS1K_9ScaleType4KindE0ELNS_15FloatRoundStyleE2ESJ_EENS1_15EpilogueDefaultEEEEEvvEEEEvNT_6ParamsE --------------------------
	.section	.nv.info._ZN7cutlass13device_kernelINS_4gemm6kernel13GemmUniversalIN4cute5tupleIJiiiiEEENS1_10collective13CollectiveMmaINS1_37MainloopSm90TmaGmmaWarpSpecializedFP8ILi37ENS5_IJNS4_1CILi1EEESB_SB_EEENS1_35KernelTmaWarpSpecializedCooperativeEEENS5_IJNSA_ILi128EEENSA_ILi64EEENSA_ILi32EEEEEENS_12float_e4m3_tENS5_IJlSB_lEEESJ_SK_NS4_8TiledMMAINS4_8MMA_AtomIJNS4_4SM904GMMA30MMA_64x64x32_F32E4M3E4M3_SS_TNILNSO_7ScaleInE1ELSQ_1EEEEEENS4_6LayoutINS5_IJNSA_ILi2EEESB_SB_EEENS5_IJSB_NSA_ILi0EEESW_EEEEENS5_IJNS4_10UnderscoreESZ_SZ_EEEEENS4_13SM90_TMA_LOADENS4_14ComposedLayoutINS4_7SwizzleILi1ELi4ELi3EEENS4_18smem_ptr_flag_bitsILi8EEENST_INS5_IJNSA_ILi8EEESH_EEENS5_IJSH_SB_EEEEEEEvNS4_8identityES12_S1C_vS1D_EENS_8epilogue10collective6detail29Sm90TmaWarpSpecializedAdapterINS1G_15DefaultEpilogueISJ_SK_SK_NS1F_6thread17LinearCombinationISJ_Li1EffLNS1K_9ScaleType4KindE0ELNS_15FloatRoundStyleE2ESJ_EENS1_15EpilogueDefaultEEEEEvvEEEEvNT_6ParamsE,"",@"SHT_CUDA_INFO"
	.sectionflags	@""
	.align	4


	//----- nvinfo : EIATTR_CUDA_API_VERSION
	.align		4
        /*0000*/ 	.byte	0x04, 0x37
        /*0002*/ 	.short	(.L_18 - .L_17)
.L_17:
        /*0004*/ 	.word	0x00000082


	//----- nvinfo : EIATTR_KPARAM_INFO
	.align		4
.L_18:
        /*0008*/ 	.byte	0x04, 0x17
        /*000a*/ 	.short	(.L_20 - .L_19)
.L_19:
        /*000c*/ 	.word	0x00000000
        /*0010*/ 	.short	0x0000
        /*0012*/ 	.short	0x0070
        /*0014*/ 	.byte	0x00, 0xf0, 0x01, 0x10


	//----- nvinfo : EIATTR_SPARSE_MMA_MASK
	.align		4
.L_20:
        /*0018*/ 	.byte	0x03, 0x50
        /*001a*/ 	.short	0x0000


	//----- nvinfo : EIATTR_MAXREG_COUNT
	.align		4
        /*001c*/ 	.byte	0x03, 0x1b
        /*001e*/ 	.short	0x00a8


	//----- nvinfo : EIATTR_NUM_BARRIERS
	.align		4
        /*0020*/ 	.byte	0x02, 0x4c
        /*0022*/ 	.byte	0x01
	.zero		1


	//----- nvinfo : EIATTR_MERCURY_ISA_VERSION
	.align		4
        /*0024*/ 	.byte	0x03, 0x5f
        /*0026*/ 	.short	0x0101


	//----- nvinfo : EIATTR_INT_WARP_WIDE_INSTR_OFFSETS
	.align		4
        /*0028*/ 	.byte	0x04, 0x31
        /*002a*/ 	.short	(.L_22 - .L_21)


	//   ....[0]....
.L_21:
        /*002c*/ 	.word	0x000007f0


	//   ....[1]....
        /*0030*/ 	.word	0x00000800


	//   ....[2]....
        /*0034*/ 	.word	0x00000910


	//----- nvinfo : EIATTR_COOP_GROUP_MASK_REGIDS
	.align		4
.L_22:
        /*0038*/ 	.byte	0x04, 0x29
        /*003a*/ 	.short	(.L_24 - .L_23)


	//   ....[0]....
.L_23:
        /*003c*/ 	.word	0xffffffff


	//   ....[1]....
        /*0040*/ 	.word	0xffffffff


	//   ....[2]....
        /*0044*/ 	.word	0xffffffff


	//   ....[3]....
        /*0048*/ 	.word	0xffffffff


	//   ....[4]....
        /*004c*/ 	.word	0xffffffff


	//----- nvinfo : EIATTR_COOP_GROUP_INSTR_OFFSETS
	.align		4
.L_24:
        /*0050*/ 	.byte	0x04, 0x28
        /*0052*/ 	.short	(.L_26 - .L_25)


	//   ....[0]....
.L_25:
        /*0054*/ 	.word	0x00000060


	//   ....[1]....
        /*0058*/ 	.word	0x00000070


	//   ....[2]....
        /*005c*/ 	.word	0x00000130


	//   ....[3]....
        /*0060*/ 	.word	0x00000710


	//   ....[4]....
        /*0064*/ 	.word	0x00001430


	//----- nvinfo : EIATTR_REG_RECONFIG
	.align		4
.L_26:
        /*0068*/ 	.byte	0x01, 0x54
	.zero		2


	//----- nvinfo : EIATTR_MBARRIER_INSTR_OFFSETS
	.align		4
        /*006c*/ 	.byte	0x04, 0x39
        /*006e*/ 	.short	(.L_28 - .L_27)


	//   ....[0]....
.L_27:
        /*0070*/ 	.word	0x00000250
        /*0074*/ 	.word	0x000000ff
        /*0078*/ 	.word	0x00000000
        /*007c*/ 	.short	0x0100
        /*007e*/ 	.byte	0x08
	.zero		1


	//   ....[1]....
        /*0080*/ 	.word	0x00000260
        /*0084*/ 	.word	0x000000ff
        /*0088*/ 	.word	0x00000128
        /*008c*/ 	.short	0x0100
        /*008e*/ 	.byte	0x08
	.zero		1


	//   ....[2]....
        /*0090*/ 	.word	0x00000270
        /*0094*/ 	.word	0x000000ff
        /*0098*/ 	.word	0x00000008
        /*009c*/ 	.short	0x0100
        /*009e*/ 	.byte	0x08
	.zero		1


	//   ....[3]....
        /*00a0*/ 	.word	0x00000280
        /*00a4*/ 	.word	0x000000ff
        /*00a8*/ 	.word	0x00000130
        /*00ac*/ 	.short	0x0100
        /*00ae*/ 	.byte	0x08
	.zero		1


	//   ....[4]....
        /*00b0*/ 	.word	0x00000290
        /*00b4*/ 	.word	0x000000ff
        /*00b8*/ 	.word	0x00000010
        /*00bc*/ 	.short	0x0100
        /*00be*/ 	.byte	0x08
	.zero		1


	//   ....[5]....
        /*00c0*/ 	.word	0x000002a0
        /*00c4*/ 	.word	0x000000ff
        /*00c8*/ 	.word	0x00000138
        /*00cc*/ 	.short	0x0100
        /*00ce*/ 	.byte	0x08
	.zero		1


	//   ....[6]....
        /*00d0*/ 	.word	0x000002b0
        /*00d4*/ 	.word	0x000000ff
        /*00d8*/ 	.word	0x00000018
        /*00dc*/ 	.short	0x0100
        /*00de*/ 	.byte	0x08
	.zero		1


	//   ....[7]....
        /*00e0*/ 	.word	0x000002c0
        /*00e4*/ 	.word	0x000000ff
        /*00e8*/ 	.word	0x00000140
        /*00ec*/ 	.short	0x0100
        /*00ee*/ 	.byte	0x08
	.zero		1


	//   ....[8]....
        /*00f0*/ 	.word	0x000002d0
        /*00f4*/ 	.word	0x000000ff
        /*00f8*/ 	.word	0x00000020
        /*00fc*/ 	.short	0x0100
        /*00fe*/ 	.byte	0x08
	.zero		1


	//   ....[9]....
        /*0100*/ 	.word	0x000002e0
        /*0104*/ 	.word	0x000000ff
        /*0108*/ 	.word	0x00000148
        /*010c*/ 	.short	0x0100
        /*010e*/ 	.byte	0x08
	.zero		1


	//   ....[10]....
        /*0110*/ 	.word	0x000002f0
        /*0114*/ 	.word	0x000000ff
        /*0118*/ 	.word	0x00000028
        /*011c*/ 	.short	0x0100
        /*011e*/ 	.byte	0x08
	.zero		1


	//   ....[11]....
        /*0120*/ 	.word	0x00000300
        /*0124*/ 	.word	0x000000ff
        /*0128*/ 	.word	0x00000150
        /*012c*/ 	.short	0x0100
        /*012e*/ 	.byte	0x08
	.zero		1


	//   ....[12]....
        /*0130*/ 	.word	0x00000310
        /*0134*/ 	.word	0x000000ff
        /*0138*/ 	.word	0x00000030
        /*013c*/ 	.short	0x0100
        /*013e*/ 	.byte	0x08
	.zero		1


	//   ....[13]....
        /*0140*/ 	.word	0x00000320
        /*0144*/ 	.word	0x000000ff
        /*0148*/ 	.word	0x00000158
        /*014c*/ 	.short	0x0100
        /*014e*/ 	.byte	0x08
	.zero		1


	//   ....[14]....
        /*0150*/ 	.word	0x00000330
        /*0154*/ 	.word	0x000000ff
        /*0158*/ 	.word	0x00000038
        /*015c*/ 	.short	0x0100
        /*015e*/ 	.byte	0x08
	.zero		1


	//   ....[15]....
        /*0160*/ 	.word	0x00000340
        /*0164*/ 	.word	0x000000ff
        /*0168*/ 	.word	0x00000160
        /*016c*/ 	.short	0x0100
        /*016e*/ 	.byte	0x08
	.zero		1


	//   ....[16]....
        /*0170*/ 	.word	0x00000350
        /*0174*/ 	.word	0x000000ff
        /*0178*/ 	.word	0x00000040
        /*017c*/ 	.short	0x0100
        /*017e*/ 	.byte	0x08
	.zero		1


	//   ....[17]....
        /*0180*/ 	.word	0x00000360
        /*0184*/ 	.word	0x000000ff
        /*0188*/ 	.word	0x00000168
        /*018c*/ 	.short	0x0100
        /*018e*/ 	.byte	0x08
	.zero		1


	//   ....[18]....
        /*0190*/ 	.word	0x00000370
        /*0194*/ 	.word	0x000000ff
        /*0198*/ 	.word	0x00000048
        /*019c*/ 	.short	0x0100
        /*019e*/ 	.byte	0x08
	.zero		1


	//   ....[19]....
        /*01a0*/ 	.word	0x00000380
        /*01a4*/ 	.word	0x000000ff
        /*01a8*/ 	.word	0x00000170
        /*01ac*/ 	.short	0x0100
        /*01ae*/ 	.byte	0x08
	.zero		1


	//   ....[20]....
        /*01b0*/ 	.word	0x00000390
        /*01b4*/ 	.word	0x000000ff
        /*01b8*/ 	.word	0x00000050
        /*01bc*/ 	.short	0x0100
        /*01be*/ 	.byte	0x08
	.zero		1


	//   ....[21]....
        /*01c0*/ 	.word	0x000003a0
        /*01c4*/ 	.word	0x000000ff
        /*01c8*/ 	.word	0x00000178
        /*01cc*/ 	.short	0x0100
        /*01ce*/ 	.byte	0x08
	.zero		1


	//   ....[22]....
        /*01d0*/ 	.word	0x000003b0
        /*01d4*/ 	.word	0x000000ff
        /*01d8*/ 	.word	0x00000058
        /*01dc*/ 	.short	0x0100
        /*01de*/ 	.byte	0x08
	.zero		1


	//   ....[23]....
        /*01e0*/ 	.word	0x000003c0
        /*01e4*/ 	.word	0x000000ff
        /*01e8*/ 	.word	0x00000180
        /*01ec*/ 	.short	0x0100
        /*01ee*/ 	.byte	0x08
	.zero		1


	//   ....[24]....
        /*01f0*/ 	.word	0x000003d0
        /*01f4*/ 	.word	0x000000ff
        /*01f8*/ 	.word	0x00000060
        /*01fc*/ 	.short	0x0100
        /*01fe*/ 	.byte	0x08
	.zero		1


	//   ....[25]....
        /*0200*/ 	.word	0x000003e0
        /*0204*/ 	.word	0x000000ff
        /*0208*/ 	.word	0x00000188
        /*020c*/ 	.short	0x0100
        /*020e*/ 	.byte	0x08
	.zero		1


	//   ....[26]....
        /*0210*/ 	.word	0x000003f0
        /*0214*/ 	.word	0x000000ff
        /*0218*/ 	.word	0x00000068
        /*021c*/ 	.short	0x0100
        /*021e*/ 	.byte	0x08
	.zero		1


	//   ....[27]....
        /*0220*/ 	.word	0x00000400
        /*0224*/ 	.word	0x000000ff
        /*0228*/ 	.word	0x00000190
        /*022c*/ 	.short	0x0100
        /*022e*/ 	.byte	0x08
	.zero		1


	//   ....[28]....
        /*0230*/ 	.word	0x00000410
        /*0234*/ 	.word	0x000000ff
        /*0238*/ 	.word	0x00000070
        /*023c*/ 	.short	0x0100
        /*023e*/ 	.byte	0x08
	.zero		1


	//   ....[29]....
        /*0240*/ 	.word	0x00000420
        /*0244*/ 	.word	0x000000ff
        /*0248*/ 	.word	0x00000198
        /*024c*/ 	.short	0x0100
        /*024e*/ 	.byte	0x08
	.zero		1


	//   ....[30]....
        /*0250*/ 	.word	0x00000430
        /*0254*/ 	.word	0x000000ff
        /*0258*/ 	.word	0x00000078
        /*025c*/ 	.short	0x0100
        /*025e*/ 	.byte	0x08
	.zero		1


	//   ....[31]....
        /*0260*/ 	.word	0x00000440
        /*0264*/ 	.word	0x000000ff
        /*0268*/ 	.word	0x000001a0
        /*026c*/ 	.short	0x0100
        /*026e*/ 	.byte	0x08
	.zero		1


	//   ....[32]....
        /*0270*/ 	.word	0x00000450
        /*0274*/ 	.word	0x000000ff
        /*0278*/ 	.word	0x00000080
        /*027c*/ 	.short	0x0100
        /*027e*/ 	.byte	0x08
	.zero		1


	//   ....[33]....
        /*0280*/ 	.word	0x00000460
        /*0284*/ 	.word	0x000000ff
        /*0288*/ 	.word	0x000001a8
        /*028c*/ 	.short	0x0100
        /*028e*/ 	.byte	0x08
	.zero		1


	//   ....[34]....
        /*0290*/ 	.word	0x00000470
        /*0294*/ 	.word	0x000000ff
        /*0298*/ 	.word	0x00000088
        /*029c*/ 	.short	0x0100
        /*029e*/ 	.byte	0x08
	.zero		1


	//   ....[35]....
        /*02a0*/ 	.word	0x00000480
        /*02a4*/ 	.word	0x000000ff
        /*02a8*/ 	.word	0x000001b0
        /*02ac*/ 	.short	0x0100
        /*02ae*/ 	.byte	0x08
	.zero		1


	//   ....[36]....
        /*02b0*/ 	.word	0x00000490
        /*02b4*/ 	.word	0x000000ff
        /*02b8*/ 	.word	0x00000090
        /*02bc*/ 	.short	0x0100
        /*02be*/ 	.byte	0x08
	.zero		1


	//   ....[37]....
        /*02c0*/ 	.word	0x000004a0
        /*02c4*/ 	.word	0x000000ff
        /*02c8*/ 	.word	0x000001b8
        /*02cc*/ 	.short	0x0100
        /*02ce*/ 	.byte	0x08
	.zero		1


	//   ....[38]....
        /*02d0*/ 	.word	0x000004b0
        /*02d4*/ 	.word	0x000000ff
        /*02d8*/ 	.word	0x00000098
        /*02dc*/ 	.short	0x0100
        /*02de*/ 	.byte	0x08
	.zero		1


	//   ....[39]....
        /*02e0*/ 	.word	0x000004c0
        /*02e4*/ 	.word	0x000000ff
        /*02e8*/ 	.word	0x000001c0
        /*02ec*/ 	.short	0x0100
        /*02ee*/ 	.byte	0x08
	.zero		1


	//   ....[40]....
        /*02f0*/ 	.word	0x000004d0
        /*02f4*/ 	.word	0x000000ff
        /*02f8*/ 	.word	0x000000a0
        /*02fc*/ 	.short	0x0100
        /*02fe*/ 	.byte	0x08
	.zero		1


	//   ....[41]....
        /*0300*/ 	.word	0x000004e0
        /*0304*/ 	.word	0x000000ff
        /*0308*/ 	.word	0x000001c8
        /*030c*/ 	.short	0x0100
        /*030e*/ 	.byte	0x08
	.zero		1


	//   ....[42]....
        /*0310*/ 	.word	0x000004f0
        /*0314*/ 	.word	0x000000ff
        /*0318*/ 	.word	0x000000a8
        /*031c*/ 	.short	0x0100
        /*031e*/ 	.byte	0x08
	.zero		1


	//   ....[43]....
        /*0320*/ 	.word	0x00000500
        /*0324*/ 	.word	0x000000ff
        /*0328*/ 	.word	0x000001d0
        /*032c*/ 	.short	0x0100
        /*032e*/ 	.byte	0x08
	.zero		1


	//   ....[44]....
        /*0330*/ 	.word	0x00000510
        /*0334*/ 	.word	0x000000ff
        /*0338*/ 	.word	0x000000b0
        /*033c*/ 	.short	0x0100
        /*033e*/ 	.byte	0x08
	.zero		1


	//   ....[45]....
        /*0340*/ 	.word	0x00000520
        /*0344*/ 	.word	0x000000ff
        /*0348*/ 	.word	0x000001d8
        /*034c*/ 	.short	0x0100
        /*034e*/ 	.byte	0x08
	.zero		1


	//   ....[46]....
        /*0350*/ 	.word	0x00000530
        /*0354*/ 	.word	0x000000ff
        /*0358*/ 	.word	0x000000b8
        /*035c*/ 	.short	0x0100
        /*035e*/ 	.byte	0x08
	.zero		1


	//   ....[47]....
        /*0360*/ 	.word	0x00000540
        /*0364*/ 	.word	0x000000ff
        /*0368*/ 	.word	0x000001e0
        /*036c*/ 	.short	0x0100
        /*036e*/ 	.byte	0x08
	.zero		1


	//   ....[48]....
        /*0370*/ 	.word	0x00000550
        /*0374*/ 	.word	0x000000ff
        /*0378*/ 	.word	0x000000c0
        /*037c*/ 	.short	0x0100
        /*037e*/ 	.byte	0x08
	.zero		1


	//   ....[49]....
        /*0380*/ 	.word	0x00000560
        /*0384*/ 	.word	0x000000ff
        /*0388*/ 	.word	0x000001e8
        /*038c*/ 	.short	0x0100
        /*038e*/ 	.byte	0x08
	.zero		1


	//   ....[50]....
        /*0390*/ 	.word	0x00000570
        /*0394*/ 	.word	0x000000ff
        /*0398*/ 	.word	0x000000c8
        /*039c*/ 	.short	0x0100
        /*039e*/ 	.byte	0x08
	.zero		1


	//   ....[51]....
        /*03a0*/ 	.word	0x00000580
        /*03a4*/ 	.word	0x000000ff
        /*03a8*/ 	.word	0x000001f0
        /*03ac*/ 	.short	0x0100
        /*03ae*/ 	.byte	0x08
	.zero		1


	//   ....[52]....
        /*03b0*/ 	.word	0x00000590
        /*03b4*/ 	.word	0x000000ff
        /*03b8*/ 	.word	0x000000d0
        /*03bc*/ 	.short	0x0100
        /*03be*/ 	.byte	0x08
	.zero		1


	//   ....[53]....
        /*03c0*/ 	.word	0x000005a0
        /*03c4*/ 	.word	0x000000ff
        /*03c8*/ 	.word	0x000001f8
        /*03cc*/ 	.short	0x0100
        /*03ce*/ 	.byte	0x08
	.zero		1


	//   ....[54]....
        /*03d0*/ 	.word	0x000005b0
        /*03d4*/ 	.word	0x000000ff
        /*03d8*/ 	.word	0x000000d8
        /*03dc*/ 	.short	0x0100
        /*03de*/ 	.byte	0x08
	.zero		1


	//   ....[55]....
        /*03e0*/ 	.word	0x000005c0
        /*03e4*/ 	.word	0x000000ff
        /*03e8*/ 	.word	0x00000200
        /*03ec*/ 	.short	0x0100
        /*03ee*/ 	.byte	0x08
	.zero		1


	//   ....[56]....
        /*03f0*/ 	.word	0x000005d0
        /*03f4*/ 	.word	0x000000ff
        /*03f8*/ 	.word	0x000000e0
        /*03fc*/ 	.short	0x0100
        /*03fe*/ 	.byte	0x08
	.zero		1


	//   ....[57]....
        /*0400*/ 	.word	0x000005e0
        /*0404*/ 	.word	0x000000ff
        /*0408*/ 	.word	0x00000208
        /*040c*/ 	.short	0x0100
        /*040e*/ 	.byte	0x08
	.zero		1


	//   ....[58]....
        /*0410*/ 	.word	0x000005f0
        /*0414*/ 	.word	0x000000ff
        /*0418*/ 	.word	0x000000e8
        /*041c*/ 	.short	0x0100
        /*041e*/ 	.byte	0x08
	.zero		1


	//   ....[59]....
        /*0420*/ 	.word	0x00000600
        /*0424*/ 	.word	0x000000ff
        /*0428*/ 	.word	0x00000210
        /*042c*/ 	.short	0x0100
        /*042e*/ 	.byte	0x08
	.zero		1


	//   ....[60]....
        /*0430*/ 	.word	0x00000610
        /*0434*/ 	.word	0x000000ff
        /*0438*/ 	.word	0x000000f0
        /*043c*/ 	.short	0x0100
        /*043e*/ 	.byte	0x08
	.zero		1


	//   ....[61]....
        /*0440*/ 	.word	0x00000620
        /*0444*/ 	.word	0x000000ff
        /*0448*/ 	.word	0x00000218
        /*044c*/ 	.short	0x0100
        /*044e*/ 	.byte	0x08
	.zero		1


	//   ....[62]....
        /*0450*/ 	.word	0x00000630
        /*0454*/ 	.word	0x000000ff
        /*0458*/ 	.word	0x000000f8
        /*045c*/ 	.short	0x0100
        /*045e*/ 	.byte	0x08
	.zero		1


	//   ....[63]....
        /*0460*/ 	.word	0x00000640
        /*0464*/ 	.word	0x000000ff
        /*0468*/ 	.word	0x00000220
        /*046c*/ 	.short	0x0100
        /*046e*/ 	.byte	0x08
	.zero		1


	//   ....[64]....
        /*0470*/ 	.word	0x00000650
        /*0474*/ 	.word	0x000000ff
        /*0478*/ 	.word	0x00000100
        /*047c*/ 	.short	0x0100
        /*047e*/ 	.byte	0x08
	.zero		1


	//   ....[65]....
        /*0480*/ 	.word	0x00000660
        /*0484*/ 	.word	0x000000ff
        /*0488*/ 	.word	0x00000228
        /*048c*/ 	.short	0x0100
        /*048e*/ 	.byte	0x08
	.zero		1


	//   ....[66]....
        /*0490*/ 	.word	0x00000670
        /*0494*/ 	.word	0x000000ff
        /*0498*/ 	.word	0x00000108
        /*049c*/ 	.short	0x0100
        /*049e*/ 	.byte	0x08
	.zero		1


	//   ....[67]....
        /*04a0*/ 	.word	0x00000680
        /*04a4*/ 	.word	0x000000ff
        /*04a8*/ 	.word	0x00000230
        /*04ac*/ 	.short	0x0100
        /*04ae*/ 	.byte	0x08
	.zero		1


	//   ....[68]....
        /*04b0*/ 	.word	0x00000690
        /*04b4*/ 	.word	0x000000ff
        /*04b8*/ 	.word	0x00000110
        /*04bc*/ 	.short	0x0100
        /*04be*/ 	.byte	0x08
	.zero		1


	//   ....[69]....
        /*04c0*/ 	.word	0x000006a0
        /*04c4*/ 	.word	0x000000ff
        /*04c8*/ 	.word	0x00000238
        /*04cc*/ 	.short	0x0100
        /*04ce*/ 	.byte	0x08
	.zero		1


	//   ....[70]....
        /*04d0*/ 	.word	0x000006b0
        /*04d4*/ 	.word	0x000000ff
        /*04d8*/ 	.word	0x00000118
        /*04dc*/ 	.short	0x0100
        /*04de*/ 	.byte	0x08
	.zero		1


	//   ....[71]....
        /*04e0*/ 	.word	0x000006c0
        /*04e4*/ 	.word	0x000000ff
        /*04e8*/ 	.word	0x00000240
        /*04ec*/ 	.short	0x0100
        /*04ee*/ 	.byte	0x08
	.zero		1


	//   ....[72]....
        /*04f0*/ 	.word	0x000006d0
        /*04f4*/ 	.word	0x000000ff
        /*04f8*/ 	.word	0x00000120
        /*04fc*/ 	.short	0x0100
        /*04fe*/ 	.byte	0x08
	.zero		1


	//   ....[73]....
        /*0500*/ 	.word	0x000006e0
        /*0504*/ 	.word	0x000000ff
        /*0508*/ 	.word	0x00000248
        /*050c*/ 	.short	0x0100
        /*050e*/ 	.byte	0x08
	.zero		1


	//   ....[74]....
        /*0510*/ 	.word	0x00000980
        /*0514*/ 	.word	0x000000ff
        /*0518*/ 	.word	0x00000260
        /*051c*/ 	.short	0x0100
        /*051e*/ 	.byte	0x06
	.zero		1


	//   ....[75]....
        /*0520*/ 	.word	0x000009e0
        /*0524*/ 	.word	0x000000ff
        /*0528*/ 	.word	0x00000268
        /*052c*/ 	.short	0x0100
        /*052e*/ 	.byte	0x06
	.zero		1


	//   ....[76]....
        /*0530*/ 	.word	0x00001760
        /*0534*/ 	.word	0x000000ff
        /*0538*/ 	.word	0x00000000
        /*053c*/ 	.short	0x010a
        /*053e*/ 	.byte	0x06
	.zero		1


	//   ....[77]....
        /*0540*/ 	.word	0x000017a0
        /*0544*/ 	.word	0x000000ff
        /*0548*/ 	.word	0x00000000
        /*054c*/ 	.short	0x010a
        /*054e*/ 	.byte	0x06
	.zero		1


	//   ....[78]....
        /*0550*/ 	.word	0x00001d80
        /*0554*/ 	.word	0x000000ff
        /*0558*/ 	.word	0x00000000
        /*055c*/ 	.short	0x010a
        /*055e*/ 	.byte	0x0c
	.zero		1


	//   ....[79]....
        /*0560*/ 	.word	0x00001dc0
        /*0564*/ 	.word	0x000000ff
        /*0568*/ 	.word	0x00000000
        /*056c*/ 	.short	0x010a
        /*056e*/ 	.byte	0x0c
	.zero		1


	//   ....[80]....
        /*0570*/ 	.word	0x000021a0
        /*0574*/ 	.word	0x000000ff
        /*0578*/ 	.word	0x00000000
        /*057c*/ 	.short	0x0101
        /*057e*/ 	.byte	0x08
	.zero		1


	//   ....[81]....
        /*0580*/ 	.word	0x00002610
        /*0584*/ 	.word	0x000000ff
        /*0588*/ 	.word	0x00000000
        /*058c*/ 	.short	0x0101
        /*058e*/ 	.byte	0x06
	.zero		1


	//   ....[82]....
        /*0590*/ 	.word	0x00005fd0
        /*0594*/ 	.word	0x00000012
        /*0598*/ 	.word	0x00000128
        /*059c*/ 	.short	0x010a
        /*059e*/ 	.byte	0x3f
	.zero		1


	//   ....[83]....
        /*05a0*/ 	.word	0x000063b0
        /*05a4*/ 	.word	0x00000008
        /*05a8*/ 	.word	0x00000268
        /*05ac*/ 	.short	0x0101
        /*05ae*/ 	.byte	0x3f
	.zero		1


	//   ....[84]....
        /*05b0*/ 	.word	0x00006ac0
        /*05b4*/ 	.word	0x00000005
        /*05b8*/ 	.word	0x00000000
        /*05bc*/ 	.short	0x010a
        /*05be*/ 	.byte	0x3f
	.zero		1


	//   ....[85]....
        /*05c0*/ 	.word	0x00006b40
        /*05c4*/ 	.word	0x00000007
        /*05c8*/ 	.word	0x00000000
        /*05cc*/ 	.short	0x010a
        /*05ce*/ 	.byte	0x3f
	.zero		1


	//   ....[86]....
        /*05d0*/ 	.word	0x00006bd0
        /*05d4*/ 	.word	0x00000006
        /*05d8*/ 	.word	0x00000000
        /*05dc*/ 	.short	0x010a
        /*05de*/ 	.byte	0x3f
	.zero		1


	//   ....[87]....
        /*05e0*/ 	.word	0x00006c60
        /*05e4*/ 	.word	0x00000009
        /*05e8*/ 	.word	0x00000000
        /*05ec*/ 	.short	0x010a
        /*05ee*/ 	.byte	0x3f
	.zero		1


	//   ....[88]....
        /*05f0*/ 	.word	0x00006cf0
        /*05f4*/ 	.word	0x00000006
        /*05f8*/ 	.word	0x00000000
        /*05fc*/ 	.short	0x010a
        /*05fe*/ 	.byte	0x3f
	.zero		1


	//   ....[89]....
        /*0600*/ 	.word	0x00006d80
        /*0604*/ 	.word	0x00000009
        /*0608*/ 	.word	0x00000000
        /*060c*/ 	.short	0x010a
        /*060e*/ 	.byte	0x3f
	.zero		1


	//   ....[90]....
        /*0610*/ 	.word	0x00006e10
        /*0614*/ 	.word	0x00000006
        /*0618*/ 	.word	0x00000000
        /*061c*/ 	.short	0x010a
        /*061e*/ 	.byte	0x3f
	.zero		1


	//   ....[91]....
        /*0620*/ 	.word	0x00006ea0
        /*0624*/ 	.word	0x00000009
        /*0628*/ 	.word	0x00000000
        /*062c*/ 	.short	0x010a
        /*062e*/ 	.byte	0x3f
	.zero		1


	//   ....[92]....
        /*0630*/ 	.word	0x00006f30
        /*0634*/ 	.word	0x00000006
        /*0638*/ 	.word	0x00000000
        /*063c*/ 	.short	0x010a
        /*063e*/ 	.byte	0x3f
	.zero		1


	//   ....[93]....
        /*0640*/ 	.word	0x00006fc0
        /*0644*/ 	.word	0x00000009
        /*0648*/ 	.word	0x00000000
        /*064c*/ 	.short	0x010a
        /*064e*/ 	.byte	0x3f
	.zero		1


	//   ....[94]....
        /*0650*/ 	.word	0x00007050
        /*0654*/ 	.word	0x00000006
        /*0658*/ 	.word	0x00000000
        /*065c*/ 	.short	0x010a
        /*065e*/ 	.byte	0x3f
	.zero		1


	//   ....[95]....
        /*0660*/ 	.word	0x000070e0
        /*0664*/ 	.word	0x00000009
        /*0668*/ 	.word	0x00000000
        /*066c*/ 	.short	0x010a
        /*066e*/ 	.byte	0x3f
	.zero		1


	//   ....[96]....
        /*0670*/ 	.word	0x00007170
        /*0674*/ 	.word	0x00000006
        /*0678*/ 	.word	0x00000000
        /*067c*/ 	.short	0x010a
        /*067e*/ 	.byte	0x3f
	.zero		1


	//   ....[97]....
        /*0680*/ 	.word	0x00007200
        /*0684*/ 	.word	0x00000009
        /*0688*/ 	.word	0x00000000
        /*068c*/ 	.short	0x010a
        /*068e*/ 	.byte	0x3f
	.zero		1


	//   ....[98]....
        /*0690*/ 	.word	0x00007290
        /*0694*/ 	.word	0x00000006
        /*0698*/ 	.word	0x00000000
        /*069c*/ 	.short	0x010a
        /*069e*/ 	.byte	0x3f
	.zero		1


	//   ....[99]....
        /*06a0*/ 	.word	0x00007320
        /*06a4*/ 	.word	0x00000009
        /*06a8*/ 	.word	0x00000000
        /*06ac*/ 	.short	0x010a
        /*06ae*/ 	.byte	0x3f
	.zero		1


	//   ....[100]....
        /*06b0*/ 	.word	0x000073b0
        /*06b4*/ 	.word	0x00000006
        /*06b8*/ 	.word	0x00000000
        /*06bc*/ 	.short	0x010a
        /*06be*/ 	.byte	0x3f
	.zero		1


	//   ....[101]....
        /*06c0*/ 	.word	0x00007440
        /*06c4*/ 	.word	0x00000009
        /*06c8*/ 	.word	0x00000000
        /*06cc*/ 	.short	0x010a
        /*06ce*/ 	.byte	0x3f
	.zero		1


	//   ....[102]....
        /*06d0*/ 	.word	0x000074d0
        /*06d4*/ 	.word	0x00000006
        /*06d8*/ 	.word	0x00000000
        /*06dc*/ 	.short	0x010a
        /*06de*/ 	.byte	0x3f
	.zero		1


	//   ....[103]....
        /*06e0*/ 	.word	0x00007560
        /*06e4*/ 	.word	0x00000009
        /*06e8*/ 	.word	0x00000000
        /*06ec*/ 	.short	0x010a
        /*06ee*/ 	.byte	0x3f
	.zero		1


	//   ....[104]....
        /*06f0*/ 	.word	0x000075f0
        /*06f4*/ 	.word	0x00000006
        /*06f8*/ 	.word	0x00000000
        /*06fc*/ 	.short	0x010a
        /*06fe*/ 	.byte	0x3f
	.zero		1


	//   ....[105]....
        /*0700*/ 	.word	0x00007680
        /*0704*/ 	.word	0x00000009
        /*0708*/ 	.word	0x00000000
        /*070c*/ 	.short	0x010a
        /*070e*/ 	.byte	0x3f
	.zero		1


	//   ....[106]....
        /*0710*/ 	.word	0x00007710
        /*0714*/ 	.word	0x00000006
        /*0718*/ 	.word	0x00000000
        /*071c*/ 	.short	0x010a
        /*071e*/ 	.byte	0x3f
	.zero		1


	//   ....[107]....
        /*0720*/ 	.word	0x000077a0
        /*0724*/ 	.word	0x00000009
        /*0728*/ 	.word	0x00000000
        /*072c*/ 	.short	0x010a
        /*072e*/ 	.byte	0x3f
	.zero		1


	//   ....[108]....
        /*0730*/ 	.word	0x00007830
        /*0734*/ 	.word	0x00000006
        /*0738*/ 	.word	0x00000000
        /*073c*/ 	.short	0x010a
        /*073e*/ 	.byte	0x3f
	.zero		1


	//   ....[109]....
        /*0740*/ 	.word	0x000078c0
        /*0744*/ 	.word	0x00000009
        /*0748*/ 	.word	0x00000000
        /*074c*/ 	.short	0x010a
        /*074e*/ 	.byte	0x3f
	.zero		1


	//   ....[110]....
        /*0750*/ 	.word	0x00007950
        /*0754*/ 	.word	0x00000006
        /*0758*/ 	.word	0x00000000
        /*075c*/ 	.short	0x010a
        /*075e*/ 	.byte	0x3f
	.zero		1


	//   ....[111]....
        /*0760*/ 	.word	0x000079e0
        /*0764*/ 	.word	0x00000009
        /*0768*/ 	.word	0x00000000
        /*076c*/ 	.short	0x010a
        /*076e*/ 	.byte	0x3f
	.zero		1


	//   ....[112]....
        /*0770*/ 	.word	0x00007a70
        /*0774*/ 	.word	0x00000006
        /*0778*/ 	.word	0x00000000
        /*077c*/ 	.short	0x010a
        /*077e*/ 	.byte	0x3f
	.zero		1


	//   ....[113]....
        /*0780*/ 	.word	0x00007b00
        /*0784*/ 	.word	0x00000009
        /*0788*/ 	.word	0x00000000
        /*078c*/ 	.short	0x010a
        /*078e*/ 	.byte	0x3f
	.zero		1


	//   ....[114]....
        /*0790*/ 	.word	0x00007b90
        /*0794*/ 	.word	0x00000006
        /*0798*/ 	.word	0x00000000
        /*079c*/ 	.short	0x010a
        /*079e*/ 	.byte	0x3f
	.zero		1


	//   ....[115]....
        /*07a0*/ 	.word	0x00007c20
        /*07a4*/ 	.word	0x00000009
        /*07a8*/ 	.word	0x00000000
        /*07ac*/ 	.short	0x010a
        /*07ae*/ 	.byte	0x3f
	.zero		1


	//   ....[116]....
        /*07b0*/ 	.word	0x00007cb0
        /*07b4*/ 	.word	0x00000006
        /*07b8*/ 	.word	0x00000000
        /*07bc*/ 	.short	0x010a
        /*07be*/ 	.byte	0x3f
	.zero		1


	//   ....[117]....
        /*07c0*/ 	.word	0x00007d40
        /*07c4*/ 	.word	0x00000009
        /*07c8*/ 	.word	0x00000000
        /*07cc*/ 	.short	0x010a
        /*07ce*/ 	.byte	0x3f
	.zero		1


	//   ....[118]....
        /*07d0*/ 	.word	0x00007dd0
        /*07d4*/ 	.word	0x00000008
        /*07d8*/ 	.word	0x00000000
        /*07dc*/ 	.short	0x010a
        /*07de*/ 	.byte	0x3f
	.zero		1


	//   ....[119]....
        /*07e0*/ 	.word	0x00007e60
        /*07e4*/ 	.word	0x0000000b
        /*07e8*/ 	.word	0x00000000
        /*07ec*/ 	.short	0x010a
        /*07ee*/ 	.byte	0x3f
	.zero		1


	//   ....[120]....
        /*07f0*/ 	.word	0x00007ef0
        /*07f4*/ 	.word	0x00000003
        /*07f8*/ 	.word	0x00000000
        /*07fc*/ 	.short	0x010a
        /*07fe*/ 	.byte	0x3f
	.zero		1


	//   ....[121]....
        /*0800*/ 	.word	0x00007f60
        /*0804*/ 	.word	0x00000007
        /*0808*/ 	.word	0x00000000
        /*080c*/ 	.short	0x010a
        /*080e*/ 	.byte	0x3f
	.zero		1


	//   ....[122]....
        /*0810*/ 	.word	0x00007fc0
        /*0814*/ 	.word	0x00000008
        /*0818*/ 	.word	0x00000000
        /*081c*/ 	.short	0x010a
        /*081e*/ 	.byte	0x3f
	.zero		1


	//   ....[123]....
        /*0820*/ 	.word	0x00008090
        /*0824*/ 	.word	0x00000012
        /*0828*/ 	.word	0x00000128
        /*082c*/ 	.short	0x010a
        /*082e*/ 	.byte	0x3f
	.zero		1


	//   ....[124]....
        /*0830*/ 	.word	0x00008170
        /*0834*/ 	.word	0x00000005
        /*0838*/ 	.word	0x00000000
        /*083c*/ 	.short	0x010a
        /*083e*/ 	.byte	0x3f
	.zero		1


	//   ....[125]....
        /*0840*/ 	.word	0x000081c0
        /*0844*/ 	.word	0x00000007
        /*0848*/ 	.word	0x00000000
        /*084c*/ 	.short	0x010a
        /*084e*/ 	.byte	0x3f
	.zero		1


	//   ....[126]....
        /*0850*/ 	.word	0x00008210
        /*0854*/ 	.word	0x00000006
        /*0858*/ 	.word	0x00000000
        /*085c*/ 	.short	0x010a
        /*085e*/ 	.byte	0x3f
	.zero		1


	//   ....[127]....
        /*0860*/ 	.word	0x00008260
        /*0864*/ 	.word	0x00000009
        /*0868*/ 	.word	0x00000000
        /*086c*/ 	.short	0x010a
        /*086e*/ 	.byte	0x3f
	.zero		1


	//   ....[128]....
        /*0870*/ 	.word	0x000082b0
        /*0874*/ 	.word	0x00000006
        /*0878*/ 	.word	0x00000000
        /*087c*/ 	.short	0x010a
        /*087e*/ 	.byte	0x3f
	.zero		1


	//   ....[129]....
        /*0880*/ 	.word	0x00008300
        /*0884*/ 	.word	0x00000009
        /*0888*/ 	.word	0x00000000
        /*088c*/ 	.short	0x010a
        /*088e*/ 	.byte	0x3f
	.zero		1


	//   ....[130]....
        /*0890*/ 	.word	0x00008350
        /*0894*/ 	.word	0x00000006
        /*0898*/ 	.word	0x00000000
        /*089c*/ 	.short	0x010a
        /*089e*/ 	.byte	0x3f
	.zero		1


	//   ....[131]....
        /*08a0*/ 	.word	0x000083a0
        /*08a4*/ 	.word	0x00000009
        /*08a8*/ 	.word	0x00000000
        /*08ac*/ 	.short	0x010a
        /*08ae*/ 	.byte	0x3f
	.zero		1


	//   ....[132]....
        /*08b0*/ 	.word	0x000083f0
        /*08b4*/ 	.word	0x00000006
        /*08b8*/ 	.word	0x00000000
        /*08bc*/ 	.short	0x010a
        /*08be*/ 	.byte	0x3f
	.zero		1


	//   ....[133]....
        /*08c0*/ 	.word	0x00008440
        /*08c4*/ 	.word	0x00000009
        /*08c8*/ 	.word	0x00000000
        /*08cc*/ 	.short	0x010a
        /*08ce*/ 	.byte	0x3f
	.zero		1


	//   ....[134]....
        /*08d0*/ 	.word	0x00008490
        /*08d4*/ 	.word	0x00000006
        /*08d8*/ 	.word	0x00000000
        /*08dc*/ 	.short	0x010a
        /*08de*/ 	.byte	0x3f
	.zero		1


	//   ....[135]....
        /*08e0*/ 	.word	0x000084e0
        /*08e4*/ 	.word	0x00000009
        /*08e8*/ 	.word	0x00000000
        /*08ec*/ 	.short	0x010a
        /*08ee*/ 	.byte	0x3f
	.zero		1


	//   ....[136]....
        /*08f0*/ 	.word	0x00008530
        /*08f4*/ 	.word	0x00000006
        /*08f8*/ 	.word	0x00000000
        /*08fc*/ 	.short	0x010a
        /*08fe*/ 	.byte	0x3f
	.zero		1


	//   ....[137]....
        /*0900*/ 	.word	0x00008580
        /*0904*/ 	.word	0x00000009
        /*0908*/ 	.word	0x00000000
        /*090c*/ 	.short	0x010a
        /*090e*/ 	.byte	0x3f
	.zero		1


	//   ....[138]....
        /*0910*/ 	.word	0x000085d0
        /*0914*/ 	.word	0x00000006
        /*0918*/ 	.word	0x00000000
        /*091c*/ 	.short	0x010a
        /*091e*/ 	.byte	0x3f
	.zero		1


	//   ....[139]....
        /*0920*/ 	.word	0x00008620
        /*0924*/ 	.word	0x00000009
        /*0928*/ 	.word	0x00000000
        /*092c*/ 	.short	0x010a
        /*092e*/ 	.byte	0x3f
	.zero		1


	//   ....[140]....
        /*0930*/ 	.word	0x00008670
        /*0934*/ 	.word	0x00000006
        /*0938*/ 	.word	0x00000000
        /*093c*/ 	.short	0x010a
        /*093e*/ 	.byte	0x3f
	.zero		1


	//   ....[141]....
        /*0940*/ 	.word	0x000086c0
        /*0944*/ 	.word	0x00000009
        /*0948*/ 	.word	0x00000000
        /*094c*/ 	.short	0x010a
        /*094e*/ 	.byte	0x3f
	.zero		1


	//   ....[142]....
        /*0950*/ 	.word	0x00008710
        /*0954*/ 	.word	0x00000006
        /*0958*/ 	.word	0x00000000
        /*095c*/ 	.short	0x010a
        /*095e*/ 	.byte	0x3f
	.zero		1


	//   ....[143]....
        /*0960*/ 	.word	0x00008760
        /*0964*/ 	.word	0x00000009
        /*0968*/ 	.word	0x00000000
        /*096c*/ 	.short	0x010a
        /*096e*/ 	.byte	0x3f
	.zero		1


	//   ....[144]....
        /*0970*/ 	.word	0x000087b0
        /*0974*/ 	.word	0x00000006
        /*0978*/ 	.word	0x00000000
        /*097c*/ 	.short	0x010a
        /*097e*/ 	.byte	0x3f
	.zero		1


	//   ....[145]....
        /*0980*/ 	.word	0x00008800
        /*0984*/ 	.word	0x00000009
        /*0988*/ 	.word	0x00000000
        /*098c*/ 	.short	0x010a
        /*098e*/ 	.byte	0x3f
	.zero		1


	//   ....[146]....
        /*0990*/ 	.word	0x00008850
        /*0994*/ 	.word	0x00000006
        /*0998*/ 	.word	0x00000000
        /*099c*/ 	.short	0x010a
        /*099e*/ 	.byte	0x3f
	.zero		1


	//   ....[147]....
        /*09a0*/ 	.word	0x000088a0
        /*09a4*/ 	.word	0x00000009
        /*09a8*/ 	.word	0x00000000
        /*09ac*/ 	.short	0x010a
        /*09ae*/ 	.byte	0x3f
	.zero		1


	//   ....[148]....
        /*09b0*/ 	.word	0x000088f0
        /*09b4*/ 	.word	0x00000006
        /*09b8*/ 	.word	0x00000000
        /*09bc*/ 	.short	0x010a
        /*09be*/ 	.byte	0x3f
	.zero		1


	//   ....[149]....
        /*09c0*/ 	.word	0x00008940
        /*09c4*/ 	.word	0x00000009
        /*09c8*/ 	.word	0x00000000
        /*09cc*/ 	.short	0x010a
        /*09ce*/ 	.byte	0x3f
	.zero		1


	//   ....[150]....
        /*09d0*/ 	.word	0x00008990
        /*09d4*/ 	.word	0x00000006
        /*09d8*/ 	.word	0x00000000
        /*09dc*/ 	.short	0x010a
        /*09de*/ 	.byte	0x3f
	.zero		1


	//   ....[151]....
        /*09e0*/ 	.word	0x000089e0
        /*09e4*/ 	.word	0x00000009
        /*09e8*/ 	.word	0x00000000
        /*09ec*/ 	.short	0x010a
        /*09ee*/ 	.byte	0x3f
	.zero		1


	//   ....[152]....
        /*09f0*/ 	.word	0x00008a30
        /*09f4*/ 	.word	0x00000006
        /*09f8*/ 	.word	0x00000000
        /*09fc*/ 	.short	0x010a
        /*09fe*/ 	.byte	0x3f
	.zero		1


	//   ....[153]....
        /*0a00*/ 	.word	0x00008a80
        /*0a04*/ 	.word	0x00000009
        /*0a08*/ 	.word	0x00000000
        /*0a0c*/ 	.short	0x010a
        /*0a0e*/ 	.byte	0x3f
	.zero		1


	//   ....[154]....
        /*0a10*/ 	.word	0x00008ad0
        /*0a14*/ 	.word	0x00000006
        /*0a18*/ 	.word	0x00000000
        /*0a1c*/ 	.short	0x010a
        /*0a1e*/ 	.byte	0x3f
	.zero		1


	//   ....[155]....
        /*0a20*/ 	.word	0x00008b20
        /*0a24*/ 	.word	0x00000009
        /*0a28*/ 	.word	0x00000000
        /*0a2c*/ 	.short	0x010a
        /*0a2e*/ 	.byte	0x3f
	.zero		1


	//   ....[156]....
        /*0a30*/ 	.word	0x00008b70
        /*0a34*/ 	.word	0x00000006
        /*0a38*/ 	.word	0x00000000
        /*0a3c*/ 	.short	0x010a
        /*0a3e*/ 	.byte	0x3f
	.zero		1


	//   ....[157]....
        /*0a40*/ 	.word	0x00008bc0
        /*0a44*/ 	.word	0x00000009
        /*0a48*/ 	.word	0x00000000
        /*0a4c*/ 	.short	0x010a
        /*0a4e*/ 	.byte	0x3f
	.zero		1


	//   ....[158]....
        /*0a50*/ 	.word	0x00008c10
        /*0a54*/ 	.word	0x00000008
        /*0a58*/ 	.word	0x00000000
        /*0a5c*/ 	.short	0x010a
        /*0a5e*/ 	.byte	0x3f
	.zero		1


	//   ....[159]....
        /*0a60*/ 	.word	0x00008c60
        /*0a64*/ 	.word	0x0000000b
        /*0a68*/ 	.word	0x00000000
        /*0a6c*/ 	.short	0x010a
        /*0a6e*/ 	.byte	0x3f
	.zero		1


	//----- nvinfo : EIATTR_NUM_MBARRIERS
	.align		4
.L_28:
        /*0a70*/ 	.byte	0x03, 0x38
        /*0a72*/ 	.short	0x004c


	//----- nvinfo : EIATTR_EXIT_INSTR_OFFSETS
	.align		4
        /*0a74*/ 	.byte	0x04, 0x1c
        /*0a76*/ 	.short	(.L_30 - .L_29)


	//   ....[0]....
.L_29:
        /*0a78*/ 	.word	0x00000a30


	//   ....[1]....
        /*0a7c*/ 	.word	0x00001300


	//   ....[2]....
        /*0a80*/ 	.word	0x00005630


	//   ....[3]....
        /*0a84*/ 	.word	0x00005c70


	//   ....[4]....
        /*0a88*/ 	.word	0x00007f40


	//----- nvinfo : EIATTR_MAX_THREADS
	.align		4
.L_30:
        /*0a8c*/ 	.byte	0x04, 0x05
        /*0a8e*/ 	.short	(.L_32 - .L_31)
.L_31:
        /*0a90*/ 	.word	0x00000180
        /*0a94*/ 	.word	0x00000001
        /*0a98*/ 	.word	0x00000001


	//----- nvinfo : EIATTR_CRS_STACK_SIZE
	.align		4
.L_32:
        /*0a9c*/ 	.byte	0x04, 0x1e
        /*0a9e*/ 	.short	(.L_34 - .L_33)
.L_33:
        /*0aa0*/ 	.word	0x00000000


	//----- nvinfo : EIATTR_CBANK_PARAM_SIZE
	.align		4
.L_34:
        /*0aa4*/ 	.byte	0x03, 0x19
        /*0aa6*/ 	.short	0x0470


	//----- nvinfo : EIATTR_PARAM_CBANK
	.align		4
        /*0aa8*/ 	.byte	0x04, 0x0a
        /*0aaa*/ 	.short	(.L_36 - .L_35)
	.align		4
.L_35:
        /*0aac*/ 	.word	index@(.nv.constant0._ZN7cutlass13device_kernelINS_4gemm6kernel13GemmUniversalIN4cute5tupleIJiiiiEEENS1_10collective13CollectiveMmaINS1_37MainloopSm90TmaGmmaWarpSpecializedFP8ILi37ENS5_IJNS4_1CILi1EEESB_SB_EEENS1_35KernelTmaWarpSpecializedCooperativeEEENS5_IJNSA_ILi128EEENSA_ILi64EEENSA_ILi32EEEEEENS_12float_e4m3_tENS5_IJlSB_lEEESJ_SK_NS4_8TiledMMAINS4_8MMA_AtomIJNS4_4SM904GMMA30MMA_64x64x32_F32E4M3E4M3_SS_TNILNSO_7ScaleInE1ELSQ_1EEEEEENS4_6LayoutINS5_IJNSA_ILi2EEESB_SB_EEENS5_IJSB_NSA_ILi0EEESW_EEEEENS5_IJNS4_10UnderscoreESZ_SZ_EEEEENS4_13SM90_TMA_LOADENS4_14ComposedLayoutINS4_7SwizzleILi1ELi4ELi3EEENS4_18smem_ptr_flag_bitsILi8EEENST_INS5_IJNSA_ILi8EEESH_EEENS5_IJSH_SB_EEEEEEEvNS4_8identityES12_S1C_vS1D_EENS_8epilogue10collective6detail29Sm90TmaWarpSpecializedAdapterINS1G_15DefaultEpilogueISJ_SK_SK_NS1F_6thread17LinearCombinationISJ_Li1EffLNS1K_9ScaleType4KindE0ELNS_15FloatRoundStyleE2ESJ_EENS1_15EpilogueDefaultEEEEEvvEEEEvNT_6ParamsE)
        /*0ab0*/ 	.short	0x0210
        /*0ab2*/ 	.short	0x0470


	//----- nvinfo : EIATTR_SW_WAR
	.align		4
.L_36:
        /*0ab4*/ 	.byte	0x04, 0x36
        /*0ab6*/ 	.short	(.L_38 - .L_37)
.L_37:
        /*0ab8*/ 	.word	0x00000008
.L_38:


//--------------------- .nv.callgraph             --------------------------
	.section	.nv.callgraph,"",@"SHT_CUDA_CALLGRAPH"
	.align	4
	.sectionentsize	8
	.align		4
        /*0000*/ 	.word	0x00000000
	.align		4
        /*0004*/ 	.word	0xffffffff
	.align		4
        /*0008*/ 	.word	0x00000000
	.align		4
        /*000c*/ 	.word	0xfffffffe
	.align		4
        /*0010*/ 	.word	0x00000000
	.align		4
        /*0014*/ 	.word	0xfffffffd
	.align		4
        /*0018*/ 	.word	0x00000000
	.align		4
        /*001c*/ 	.word	0xfffffffc


//--------------------- .nv.constant4             --------------------------
	.section	.nv.constant4,"a",@progbits
	.align	8
	.align		8
.nv.constant4:
        /*0000*/ 	.dword	_ZN40_INTERNAL_ec53dd82_4_k_cu_2c09bdaf_238684cuda3std3__45__cpo5beginE
	.align		8
        /*0008*/ 	.dword	_ZN40_INTERNAL_ec53dd82_4_k_cu_2c09bdaf_238684cuda3std3__45__cpo3endE
	.align		8
        /*0010*/ 	.dword	_ZN40_INTERNAL_ec53dd82_4_k_cu_2c09bdaf_238684cuda3std3__45__cpo6cbeginE
	.align		8
        /*0018*/ 	.dword	_ZN40_INTERNAL_ec53dd82_4_k_cu_2c09bdaf_238684cuda3std3__45__cpo4cendE
	.align		8
        /*0020*/ 	.dword	_ZN40_INTERNAL_ec53dd82_4_k_cu_2c09bdaf_238684cuda3std3__442_GLOBAL__N__ec53dd82_4_k_cu_2c09bdaf_238686ignoreE
	.align		8
        /*0028*/ 	.dword	_ZN40_INTERNAL_ec53dd82_4_k_cu_2c09bdaf_238684cuda3std3__419piecewise_constructE
	.align		8
        /*0030*/ 	.dword	_ZN40_INTERNAL_ec53dd82_4_k_cu_2c09bdaf_238684cuda3std3__48in_placeE
	.align		8
        /*0038*/ 	.dword	_ZN40_INTERNAL_ec53dd82_4_k_cu_2c09bdaf_238684cuda3std6ranges3__45__cpo4swapE
	.align		8
        /*0040*/ 	.dword	_ZN40_INTERNAL_ec53dd82_4_k_cu_2c09bdaf_238684cuda3std6ranges3__45__cpo9iter_moveE
	.align		8
        /*0048*/ 	.dword	_ZN40_INTERNAL_ec53dd82_4_k_cu_2c09bdaf_238684cute7productE
	.align		8
        /*0050*/ 	.dword	_ZN40_INTERNAL_ec53dd82_4_k_cu_2c09bdaf_238684cute1_E


//--------------------- .text._ZN7cutlass13device_kernelINS_4gemm6kernel13GemmUniversalIN4cute5tupleIJiiiiEEENS1_10collective13CollectiveMmaINS1_37MainloopSm90TmaGmmaWarpSpecializedFP8ILi37ENS5_IJNS4_1CILi1EEESB_SB_EEENS1_35KernelTmaWarpSpecializedCooperativeEEENS5_IJNSA_ILi128EEENSA_ILi64EEENSA_ILi32EEEEEENS_12float_e4m3_tENS5_IJlSB_lEEESJ_SK_NS4_8TiledMMAINS4_8MMA_AtomIJNS4_4SM904GMMA30MMA_64x64x32_F32E4M3E4M3_SS_TNILNSO_7ScaleInE1ELSQ_1EEEEEENS4_6LayoutINS5_IJNSA_ILi2EEESB_SB_EEENS5_IJSB_NSA_ILi0EEESW_EEEEENS5_IJNS4_10UnderscoreESZ_SZ_EEEEENS4_13SM90_TMA_LOADENS4_14ComposedLayoutINS4_7SwizzleILi1ELi4ELi3EEENS4_18smem_ptr_flag_bitsILi8EEENST_INS5_IJNSA_ILi8EEESH_EEENS5_IJSH_SB_EEEEEEEvNS4_8identityES12_S1C_vS1D_EENS_8epilogue10collective6detail29Sm90TmaWarpSpecializedAdapterINS1G_15DefaultEpilogueISJ_SK_SK_NS1F_6thread17LinearCombinationISJ_Li1EffLNS1K_9ScaleType4KindE0ELNS_15FloatRoundStyleE2ESJ_EENS1_15EpilogueDefaultEEEEEvvEEEEvNT_6ParamsE --------------------------
	.section	.text._ZN7cutlass13device_kernelINS_4gemm6kernel13GemmUniversalIN4cute5tupleIJiiiiEEENS1_10collective13CollectiveMmaINS1_37MainloopSm90TmaGmmaWarpSpecializedFP8ILi37ENS5_IJNS4_1CILi1EEESB_SB_EEENS1_35KernelTmaWarpSpecializedCooperativeEEENS5_IJNSA_ILi128EEENSA_ILi64EEENSA_ILi32EEEEEENS_12float_e4m3_tENS5_IJlSB_lEEESJ_SK_NS4_8TiledMMAINS4_8MMA_AtomIJNS4_4SM904GMMA30MMA_64x64x32_F32E4M3E4M3_SS_TNILNSO_7ScaleInE1ELSQ_1EEEEEENS4_6LayoutINS5_IJNSA_ILi2EEESB_SB_EEENS5_IJSB_NSA_ILi0EEESW_EEEEENS5_IJNS4_10UnderscoreESZ_SZ_EEEEENS4_13SM90_TMA_LOADENS4_14ComposedLayoutINS4_7SwizzleILi1ELi4ELi3EEENS4_18smem_ptr_flag_bitsILi8EEENST_INS5_IJNSA_ILi8EEESH_EEENS5_IJSH_SB_EEEEEEEvNS4_8identityES12_S1C_vS1D_EENS_8epilogue10collective6detail29Sm90TmaWarpSpecializedAdapterINS1G_15DefaultEpilogueISJ_SK_SK_NS1F_6thread17LinearCombinationISJ_Li1EffLNS1K_9ScaleType4KindE0ELNS_15FloatRoundStyleE2ESJ_EENS1_15EpilogueDefaultEEEEEvvEEEEvNT_6ParamsE,"ax",@progbits
	.align	128
.text._ZN7cutlass13device_kernelINS_4gemm6kernel13GemmUniversalIN4cute5tupleIJiiiiEEENS1_10collective13CollectiveMmaINS1_37MainloopSm90TmaGmmaWarpSpecializedFP8ILi37ENS5_IJNS4_1CILi1EEESB_SB_EEENS1_35KernelTmaWarpSpecializedCooperativeEEENS5_IJNSA_ILi128EEENSA_ILi64EEENSA_ILi32EEEEEENS_12float_e4m3_tENS5_IJlSB_lEEESJ_SK_NS4_8TiledMMAINS4_8MMA_AtomIJNS4_4SM904GMMA30MMA_64x64x32_F32E4M3E4M3_SS_TNILNSO_7ScaleInE1ELSQ_1EEEEEENS4_6LayoutINS5_IJNSA_ILi2EEESB_SB_EEENS5_IJSB_NSA_ILi0EEESW_EEEEENS5_IJNS4_10UnderscoreESZ_SZ_EEEEENS4_13SM90_TMA_LOADENS4_14ComposedLayoutINS4_7SwizzleILi1ELi4ELi3EEENS4_18smem_ptr_flag_bitsILi8EEENST_INS5_IJNSA_ILi8EEESH_EEENS5_IJSH_SB_EEEEEEEvNS4_8identityES12_S1C_vS1D_EENS_8epilogue10collective6detail29Sm90TmaWarpSpecializedAdapterINS1G_15DefaultEpilogueISJ_SK_SK_NS1F_6thread17LinearCombinationISJ_Li1EffLNS1K_9ScaleType4KindE0ELNS_15FloatRoundStyleE2ESJ_EENS1_15EpilogueDefaultEEEEEvvEEEEvNT_6ParamsE:
        .type           _ZN7cutlass13device_kernelINS_4gemm6kernel13GemmUniversalIN4cute5tupleIJiiiiEEENS1_10collective13CollectiveMmaINS1_37MainloopSm90TmaGmmaWarpSpecializedFP8ILi37ENS5_IJNS4_1CILi1EEESB_SB_EEENS1_35KernelTmaWarpSpecializedCooperativeEEENS5_IJNSA_ILi128EEENSA_ILi64EEENSA_ILi32EEEEEENS_12float_e4m3_tENS5_IJlSB_lEEESJ_SK_NS4_8TiledMMAINS4_8MMA_AtomIJNS4_4SM904GMMA30MMA_64x64x32_F32E4M3E4M3_SS_TNILNSO_7ScaleInE1ELSQ_1EEEEEENS4_6LayoutINS5_IJNSA_ILi2EEESB_SB_EEENS5_IJSB_NSA_ILi0EEESW_EEEEENS5_IJNS4_10UnderscoreESZ_SZ_EEEEENS4_13SM90_TMA_LOADENS4_14ComposedLayoutINS4_7SwizzleILi1ELi4ELi3EEENS4_18smem_ptr_flag_bitsILi8EEENST_INS5_IJNSA_ILi8EEESH_EEENS5_IJSH_SB_EEEEEEEvNS4_8identityES12_S1C_vS1D_EENS_8epilogue10collective6detail29Sm90TmaWarpSpecializedAdapterINS1G_15DefaultEpilogueISJ_SK_SK_NS1F_6thread17LinearCombinationISJ_Li1EffLNS1K_9ScaleType4KindE0ELNS_15FloatRoundStyleE2ESJ_EENS1_15EpilogueDefaultEEEEEvvEEEEvNT_6ParamsE,@function
        .size           _ZN7cutlass13device_kernelINS_4gemm6kernel13GemmUniversalIN4cute5tupleIJiiiiEEENS1_10collective13CollectiveMmaINS1_37MainloopSm90TmaGmmaWarpSpecializedFP8ILi37ENS5_IJNS4_1CILi1EEESB_SB_EEENS1_35KernelTmaWarpSpecializedCooperativeEEENS5_IJNSA_ILi128EEENSA_ILi64EEENSA_ILi32EEEEEENS_12float_e4m3_tENS5_IJlSB_lEEESJ_SK_NS4_8TiledMMAINS4_8MMA_AtomIJNS4_4SM904GMMA30MMA_64x64x32_F32E4M3E4M3_SS_TNILNSO_7ScaleInE1ELSQ_1EEEEEENS4_6LayoutINS5_IJNSA_ILi2EEESB_SB_EEENS5_IJSB_NSA_ILi0EEESW_EEEEENS5_IJNS4_10UnderscoreESZ_SZ_EEEEENS4_13SM90_TMA_LOADENS4_14ComposedLayoutINS4_7SwizzleILi1ELi4ELi3EEENS4_18smem_ptr_flag_bitsILi8EEENST_INS5_IJNSA_ILi8EEESH_EEENS5_IJSH_SB_EEEEEEEvNS4_8identityES12_S1C_vS1D_EENS_8epilogue10collective6detail29Sm90TmaWarpSpecializedAdapterINS1G_15DefaultEpilogueISJ_SK_SK_NS1F_6thread17LinearCombinationISJ_Li1EffLNS1K_9ScaleType4KindE0ELNS_15FloatRoundStyleE2ESJ_EENS1_15EpilogueDefaultEEEEEvvEEEEvNT_6ParamsE,(.L_x_204 - _ZN7cutlass13device_kernelINS_4gemm6kernel13GemmUniversalIN4cute5tupleIJiiiiEEENS1_10collective13CollectiveMmaINS1_37MainloopSm90TmaGmmaWarpSpecializedFP8ILi37ENS5_IJNS4_1CILi1EEESB_SB_EEENS1_35KernelTmaWarpSpecializedCooperativeEEENS5_IJNSA_ILi128EEENSA_ILi64EEENSA_ILi32EEEEEENS_12float_e4m3_tENS5_IJlSB_lEEESJ_SK_NS4_8TiledMMAINS4_8MMA_AtomIJNS4_4SM904GMMA30MMA_64x64x32_F32E4M3E4M3_SS_TNILNSO_7ScaleInE1ELSQ_1EEEEEENS4_6LayoutINS5_IJNSA_ILi2EEESB_SB_EEENS5_IJSB_NSA_ILi0EEESW_EEEEENS5_IJNS4_10UnderscoreESZ_SZ_EEEEENS4_13SM90_TMA_LOADENS4_14ComposedLayoutINS4_7SwizzleILi1ELi4ELi3EEENS4_18smem_ptr_flag_bitsILi8EEENST_INS5_IJNSA_ILi8EEESH_EEENS5_IJSH_SB_EEEEEEEvNS4_8identityES12_S1C_vS1D_EENS_8epilogue10collective6detail29Sm90TmaWarpSpecializedAdapterINS1G_15DefaultEpilogueISJ_SK_SK_NS1F_6thread17LinearCombinationISJ_Li1EffLNS1K_9ScaleType4KindE0ELNS_15FloatRoundStyleE2ESJ_EENS1_15EpilogueDefaultEEEEEvvEEEEvNT_6ParamsE)
        .other          _ZN7cutlass13device_kernelINS_4gemm6kernel13GemmUniversalIN4cute5tupleIJiiiiEEENS1_10collective13CollectiveMmaINS1_37MainloopSm90TmaGmmaWarpSpecializedFP8ILi37ENS5_IJNS4_1CILi1EEESB_SB_EEENS1_35KernelTmaWarpSpecializedCooperativeEEENS5_IJNSA_ILi128EEENSA_ILi64EEENSA_ILi32EEEEEENS_12float_e4m3_tENS5_IJlSB_lEEESJ_SK_NS4_8TiledMMAINS4_8MMA_AtomIJNS4_4SM904GMMA30MMA_64x64x32_F32E4M3E4M3_SS_TNILNSO_7ScaleInE1ELSQ_1EEEEEENS4_6LayoutINS5_IJNSA_ILi2EEESB_SB_EEENS5_IJSB_NSA_ILi0EEESW_EEEEENS5_IJNS4_10UnderscoreESZ_SZ_EEEEENS4_13SM90_TMA_LOADENS4_14ComposedLayoutINS4_7SwizzleILi1ELi4ELi3EEENS4_18smem_ptr_flag_bitsILi8EEENST_INS5_IJNSA_ILi8EEESH_EEENS5_IJSH_SB_EEEEEEEvNS4_8identityES12_S1C_vS1D_EENS_8epilogue10collective6detail29Sm90TmaWarpSpecializedAdapterINS1G_15DefaultEpilogueISJ_SK_SK_NS1F_6thread17LinearCombinationISJ_Li1EffLNS1K_9ScaleType4KindE0ELNS_15FloatRoundStyleE2ESJ_EENS1_15EpilogueDefaultEEEEEvvEEEEvNT_6ParamsE,@"STO_CUDA_ENTRY STV_DEFAULT"
_ZN7cutlass13device_kernelINS_4gemm6kernel13GemmUniversalIN4cute5tupleIJiiiiEEENS1_10collective13CollectiveMmaINS1_37MainloopSm90TmaGmmaWarpSpecializedFP8ILi37ENS5_IJNS4_1CILi1EEESB_SB_EEENS1_35KernelTmaWarpSpecializedCooperativeEEENS5_IJNSA_ILi128EEENSA_ILi64EEENSA_ILi32EEEEEENS_12float_e4m3_tENS5_IJlSB_lEEESJ_SK_NS4_8TiledMMAINS4_8MMA_AtomIJNS4_4SM904GMMA30MMA_64x64x32_F32E4M3E4M3_SS_TNILNSO_7ScaleInE1ELSQ_1EEEEEENS4_6LayoutINS5_IJNSA_ILi2EEESB_SB_EEENS5_IJSB_NSA_ILi0EEESW_EEEEENS5_IJNS4_10UnderscoreESZ_SZ_EEEEENS4_13SM90_TMA_LOADENS4_14ComposedLayoutINS4_7SwizzleILi1ELi4ELi3EEENS4_18smem_ptr_flag_bitsILi8EEENST_INS5_IJNSA_ILi8EEESH_EEENS5_IJSH_SB_EEEEEEEvNS4_8identityES12_S1C_vS1D_EENS_8epilogue10collective6detail29Sm90TmaWarpSpecializedAdapterINS1G_15DefaultEpilogueISJ_SK_SK_NS1F_6thread17LinearCombinationISJ_Li1EffLNS1K_9ScaleType4KindE0ELNS_15FloatRoundStyleE2ESJ_EENS1_15EpilogueDefaultEEEEEvvEEEEvNT_6ParamsE:
[----:B------:R-:W-:Y:S01]  /*0000*/  LDC R1, c[0x0][0x28] ;  /* 0x00000a00ff017b82 */ /* 0x000fe20000000800 */
[----:B------:R-:W0:Y:S01]  /*0010*/  S2R R2, SR_TID.X ;  /* 0x0000000000027919 */ /* 0x000e220000002100 */
[----:B------:R-:W-:Y:S01]  /*0020*/  ELECT P0, URZ, PT ;  /* 0x00000000003f782f */ /* 0x000fe20003800000 */
[----:B------:R-:W-:Y:S01]  /*0030*/  BSSY B0, `(.L_x_0) ;  /* 0x000000f000007945 */ /* 0x000fe20003800000 */
[--C-:B0-----:R-:W-:Y:S02]  /*0040*/  SHF.R.U32.HI R0, RZ, 0x5, R2.reuse ;  /* 0x00000005ff007819 */ /* 0x101fe40000011602 */
[----:B------:R-:W-:-:S03]  /*0050*/  SHF.R.U32.HI R4, RZ, 0x7, R2 ;  /* 0x00000007ff047819 */ /* 0x000fc60000011602 */
[----:B------:R-:W0:Y:S04]  /*0060*/  SHFL.IDX PT, R3, R0, RZ, 0x1f ;  /* 0x00001fff00037589 */ /* 0x000e2800000e0000 */
[----:B------:R1:W2:Y:S01]  /*0070*/  SHFL.IDX PT, R7, R4, RZ, 0x1f ;  /* 0x00001fff04077589 */ /* 0x0002a200000e0000 */
[----:B0-----:R-:W-:-:S13]  /*0080*/  ISETP.NE.OR P0, PT, R3, RZ, !P0 ;  /* 0x000000ff0300720c */ /* 0x001fda0004705670 */
[----:B-12---:R-:W-:Y:S05]  /*0090*/  @P0 BRA `(.L_x_1) ;  /* 0x0000000000200947 */ /* 0x006fea0003800000 */
[----:B------:R-:W-:Y:S02]  /*00a0*/  ULDC.64 UR4, c[0x0][0x198] ;  /* 0x0000660000047ab9 */ /* 0x000fe40000000a00 */
[----:B------:R-:W-:Y:S02]  /*00b0*/  UIADD3 UR6, UP0, UR4, 0xf0, URZ ;  /* 0x000000f004067890 */ /* 0x000fe4000ff1e03f */
[----:B------:R-:W-:Y:S02]  /*00c0*/  UIADD3 UR4, UP1, UR4, 0x1f0, URZ ;  /* 0x000001f004047890 */ /* 0x000fe4000ff3e03f */
[----:B------:R-:W-:Y:S02]  /*00d0*/  UIADD3.X UR7, URZ, UR5, URZ, UP0, !UPT ;  /* 0x000000053f077290 */ /* 0x000fe400087fe43f */
[----:B------:R-:W-:-:S07]  /*00e0*/  UIADD3.X UR5, URZ, UR5, URZ, UP1, !UPT ;  /* 0x000000053f057290 */ /* 0x000fce0008ffe43f */
[----:B------:R0:W-:Y:S02]  /*00f0*/  UTMACCTL.PF [UR6] ;  /* 0x00000000060079b9 */ /* 0x0001e40008040000 */
[----:B------:R0:W-:Y:S02]  /*0100*/  UTMACCTL.PF [UR4] ;  /* 0x00000000040079b9 */ /* 0x0001e40008040000 */
[----:B0-----:R-:W-:Y:S01]  /*0110*/  NOP ;  /* 0x0000000000007918 */ /* 0x001fe20000000000 */
.L_x_1:
[----:B------:R-:W-:Y:S05]  /*0120*/  BSYNC B0 ;  /* 0x0000000000007941 */ /* 0x000fea0003800000 */
.L_x_0:
[----:B------:R-:W0:Y:S02]  /*0130*/  SHFL.IDX PT, R4, R0, RZ, 0x1f ;  /* 0x00001fff00047589 */ /* 0x000e2400000e0000 */
[----:B0-----:R-:W-:-:S13]  /*0140*/  ISETP.NE.AND P0, PT, R4, RZ, PT ;  /* 0x000000ff0400720c */ /* 0x001fda0003f05270 */
[----:B------:R-:W-:Y:S05]  /*0150*/  @P0 BRA `(.L_x_2) ;  /* 0x00000004006c0947 */ /* 0x000fea0003800000 */
[----:B------:R-:W-:Y:S01]  /*0160*/  ELECT P0, URZ, PT ;  /* 0x00000000003f782f */ /* 0x000fe20003800000 */
[----:B------:R-:W-:-:S12]  /*0170*/  BSSY B0, `(.L_x_2) ;  /* 0x0000059000007945 */ /* 0x000fd80003800000 */
[----:B------:R-:W-:Y:S05]  /*0180*/  @!P0 BRA `(.L_x_3) ;  /* 0x00000004005c8947 */ /* 0x000fea0003800000 */
[----:B------:R-:W0:Y:S01]  /*0190*/  S2UR UR8, SR_CgaCtaId ;  /* 0x00000000000879c3 */ /* 0x000e220000008800 */
[----:B------:R-:W-:Y:S01]  /*01a0*/  UMOV UR4, 0x400 ;  /* 0x0000040000047882 */ /* 0x000fe20000000000 */
[----:B------:R-:W-:Y:S01]  /*01b0*/  UMOV UR5, 0x1 ;  /* 0x0000000100057882 */ /* 0x000fe20000000000 */
[----:B------:R-:W-:Y:S02]  /*01c0*/  UMOV UR6, 0x100 ;  /* 0x0000010000067882 */ /* 0x000fe40000000000 */
[----:B------:R-:W-:-:S04]  /*01d0*/  UIADD3 UR6, -UR6, 0x100000, URZ ;  /* 0x0010000006067890 */ /* 0x000fc8000fffe13f */
[----:B------:R-:W-:Y:S02]  /*01e0*/  USHF.L.U32 UR7, UR6, 0xb, URZ ;  /* 0x0000000b06077899 */ /* 0x000fe4000800063f */
[----:B------:R-:W-:Y:S02]  /*01f0*/  USHF.L.U32 UR6, UR6, 0x1, URZ ;  /* 0x0000000106067899 */ /* 0x000fe4000800063f */
[----:B0-----:R-:W-:Y:S02]  /*0200*/  ULEA UR8, UR8, UR4, 0x18 ;  /* 0x0000000408087291 */ /* 0x001fe4000f8ec03f */
[----:B------:R-:W-:-:S04]  /*0210*/  UIADD3 UR4, -UR5, 0x100000, URZ ;  /* 0x0010000005047890 */ /* 0x000fc8000fffe13f */
[----:B------:R-:W-:Y:S02]  /*0220*/  USHF.L.U32 UR5, UR4, 0xb, URZ ;  /* 0x0000000b04057899 */ /* 0x000fe4000800063f */
[----:B------:R-:W-:Y:S01]  /*0230*/  USHF.L.U32 UR4, UR4, 0x1, URZ ;  /* 0x0000000104047899 */ /* 0x000fe2000800063f */
[----:B------:R-:W0:Y:S11]  /*0240*/  FENCE.VIEW.ASYNC.S ;  /* 0x00000000000073c6 */ /* 0x000e360000000000 */
[----:B0-----:R0:W1:Y:S01]  /*0250*/  SYNCS.EXCH.64 URZ, [UR8], UR4 ;  /* 0x00000004083f75b2 */ /* 0x0010620008000100 */
[----:B------:R0:W2:Y:S01]  /*0260*/  SYNCS.EXCH.64 URZ, [UR8+0x128], UR6 ;  /* 0x00012806083f75b2 */ /* 0x0000a20008000100 */
[----:B------:R0:W3:Y:S01]  /*0270*/  SYNCS.EXCH.64 URZ, [UR8+0x8], UR4 ;  /* 0x00000804083f75b2 */ /* 0x0000e20008000100 */
[----:B------:R0:W4:Y:S01]  /*0280*/  SYNCS.EXCH.64 URZ, [UR8+0x130], UR6 ;  /* 0x00013006083f75b2 */ /* 0x0001220008000100 */
[----:B------:R0:W0:Y:S01]  /*0290*/  SYNCS.EXCH.64 URZ, [UR8+0x10], UR4 ;  /* 0x00001004083f75b2 */ /* 0x0000220008000100 */
        /* <DEDUP_REMOVED lines=69> */
[----:B-1234-:R-:W-:Y:S01]  /*06f0*/  NOP ;  /* 0x0000000000007918 */ /* 0x01efe20000000000 */
.L_x_3:
[----:B0-----:R-:W-:Y:S05]  /*0700*/  BSYNC B0 ;  /* 0x0000000000007941 */ /* 0x001fea0003800000 */
.L_x_2:
[----:B------:R-:W0:Y:S01]  /*0710*/  SHFL.IDX PT, R0, R0, RZ, 0x1f ;  /* 0x00001fff00007589 */ /* 0x000e2200000e0000 */
[----:B------:R-:W1:Y:S01]  /*0720*/  LDC R4, c[0x0][0x65c] ;  /* 0x00019700ff047b82 */ /* 0x000e620000000800 */
[----:B------:R-:W-:Y:S02]  /*0730*/  ELECT P0, URZ, PT ;  /* 0x00000000003f782f */ /* 0x000fe40003800000 */
[----:B------:R-:W-:Y:S01]  /*0740*/  ISETP.NE.AND P2, PT, R7, RZ, PT ;  /* 0x000000ff0700720c */ /* 0x000fe20003f45270 */
[----:B------:R-:W2:Y:S01]  /*0750*/  S2R R8, SR_CTAID.Y ;  /* 0x0000000000087919 */ /* 0x000ea20000002600 */
[----:B------:R-:W-:Y:S01]  /*0760*/  UMOV UR4, 0x20 ;  /* 0x0000002000047882 */ /* 0x000fe20000000000 */
[----:B------:R-:W-:Y:S01]  /*0770*/  NOP ;  /* 0x0000000000007918 */ /* 0x000fe20000000000 */
[----:B------:R-:W-:Y:S01]  /*0780*/  NOP ;  /* 0x0000000000007918 */ /* 0x000fe20000000000 */
[----:B------:R-:W3:Y:S01]  /*0790*/  S2R R6, SR_CTAID.X ;  /* 0x0000000000067919 */ /* 0x000ee20000002500 */
[----:B0-----:R-:W-:-:S02]  /*07a0*/  ISETP.NE.OR P0, PT, R0, RZ, !P0 ;  /* 0x000000ff0000720c */ /* 0x001fc40004705670 */
[----:B-1----:R-:W-:Y:S02]  /*07b0*/  ISETP.NE.AND P4, PT, R4, 0x1, PT ;  /* 0x000000010400780c */ /* 0x002fe40003f85270 */
[----:B------:R-:W-:-:S04]  /*07c0*/  SHF.R.S32.HI R4, RZ, 0x1f, R3 ;  /* 0x0000001fff047819 */ /* 0x000fc80000011403 */
[----:B------:R-:W-:-:S04]  /*07d0*/  LEA.HI R4, R4, R3, RZ, 0x2 ;  /* 0x0000000304047211 */ /* 0x000fc800078f10ff */
[----:B------:R-:W-:Y:S01]  /*07e0*/  LOP3.LUT R4, R4, 0xfffffffc, RZ, 0xc0, !PT ;  /* 0xfffffffc04047812 */ /* 0x000fe200078ec0ff */
[----:B------:R-:W-:Y:S01]  /*07f0*/  VOTEU.ALL UP0, P0 ;  /* 0x00000000003f7886 */ /* 0x000fe20000000000 */
[----:B------:R-:W-:Y:S01]  /*0800*/  VOTEU.ALL UP1, P0 ;  /* 0x00000000003f7886 */ /* 0x000fe20000020000 */
[----:B------:R-:W3:Y:S01]  /*0810*/  @P4 LDC R9, c[0x0][0x10] ;  /* 0x00000400ff094b82 */ /* 0x000ee20000000800 */
[----:B------:R-:W-:Y:S02]  /*0820*/  @P4 IMAD.MOV.U32 R5, RZ, RZ, RZ ;  /* 0x000000ffff054224 */ /* 0x000fe400078e00ff */
[----:B------:R-:W-:Y:S01]  /*0830*/  IMAD.IADD R3, R3, 0x1, -R4 ;  /* 0x0000000103037824 */ /* 0x000fe200078e0a04 */
[----:B------:R-:W-:Y:S01]  /*0840*/  @!UP0 UMOV UR6, 0x400 ;  /* 0x0000040000068882 */ /* 0x000fe20000000000 */
[----:B------:R-:W-:-:S04]  /*0850*/  @!UP0 UIADD3 UR4, -UR4, 0x100000, URZ ;  /* 0x0010000004048890 */ /* 0x000fc8000fffe13f */
[----:B------:R-:W-:Y:S02]  /*0860*/  @!UP0 USHF.L.U32 UR5, UR4, 0xb, URZ ;  /* 0x0000000b04058899 */ /* 0x000fe4000800063f */
[----:B------:R-:W-:Y:S01]  /*0870*/  @!UP0 USHF.L.U32 UR4, UR4, 0x1, URZ ;  /* 0x0000000104048899 */ /* 0x000fe2000800063f */
[----:B--2---:R-:W-:Y:S01]  /*0880*/  @P4 IMAD.MOV.U32 R4, RZ, RZ, R8 ;  /* 0x000000ffff044224 */ /* 0x004fe200078e0008 */
[----:B------:R-:W0:Y:S01]  /*0890*/  @!UP0 S2UR UR7, SR_CgaCtaId ;  /* 0x00000000000789c3 */ /* 0x000e220000008800 */
[----:B------:R-:W-:-:S07]  /*08a0*/  @P4 IMAD.MOV.U32 R13, RZ, RZ, RZ ;  /* 0x000000ffff0d4224 */ /* 0x000fce00078e00ff */
[----:B------:R-:W1:Y:S01]  /*08b0*/  @!P4 LDC R11, c[0x0][0xc] ;  /* 0x00000300ff0bcb82 */ /* 0x000e620000000800 */
[----:B---3--:R-:W-:-:S04]  /*08c0*/  @P4 IMAD.WIDE.U32 R4, R6, R9, R4 ;  /* 0x0000000906044225 */ /* 0x008fc800078e0004 */
[----:B------:R-:W-:Y:S02]  /*08d0*/  VIADD R9, R7, 0xffffffff ;  /* 0xffffffff07097836 */ /* 0x000fe40000000000 */
[----:B------:R-:W-:Y:S01]  /*08e0*/  @P4 IMAD.MOV.U32 R0, RZ, RZ, R4 ;  /* 0x000000ffff004224 */ /* 0x000fe200078e0004 */
[----:B0-----:R-:W-:Y:S02]  /*08f0*/  @!UP0 ULEA UR6, UR7, UR6, 0x18 ;  /* 0x0000000607068291 */ /* 0x001fe4000f8ec03f */
[----:B------:R-:W-:Y:S01]  /*0900*/  ISETP.GE.U32.AND P1, PT, R9, 0x2, PT ;  /* 0x000000020900780c */ /* 0x000fe20003f26070 */
[----:B------:R-:W-:Y:S01]  /*0910*/  VOTEU.ALL UP0, P0 ;  /* 0x00000000003f7886 */ /* 0x000fe20000000000 */
[----:B------:R-:W-:Y:S01]  /*0920*/  ISETP.NE.AND P0, PT, R3, 0x3, PT ;  /* 0x000000030300780c */ /* 0x000fe20003f05270 */
[----:B------:R-:W-:-:S03]  /*0930*/  @P4 IMAD.IADD R5, R5, 0x1, R13 ;  /* 0x0000000105054824 */ /* 0x000fc600078e020d */
[----:B------:R-:W-:-:S04]  /*0940*/  ISETP.EQ.OR P0, PT, R3, RZ, !P0 ;  /* 0x000000ff0300720c */ /* 0x000fc80004702670 */
[----:B------:R-:W-:Y:S01]  /*0950*/  ISETP.EQ.AND P0, PT, R7, RZ, P0 ;  /* 0x000000ff0700720c */ /* 0x000fe20000702270 */
[----:B------:R-:W-:Y:S01]  /*0960*/  IMAD.MOV.U32 R7, RZ, RZ, RZ ;  /* 0x000000ffff077224 */ /* 0x000fe200078e00ff */
[----:B------:R-:W0:Y:S02]  /*0970*/  FENCE.VIEW.ASYNC.S ;  /* 0x00000000000073c6 */ /* 0x000e240000000000 */
[----:B0-----:R0:W2:Y:S01]  /*0980*/  @!UP0 SYNCS.EXCH.64 URZ, [UR6+0x260], UR4 ;  /* 0x00026004063f85b2 */ /* 0x0010a20008000100 */
[----:B------:R-:W-:Y:S01]  /*0990*/  SEL R4, RZ, 0x1, !P0 ;  /* 0x00000001ff047807 */ /* 0x000fe20004000000 */
[----:B-1----:R-:W-:-:S03]  /*09a0*/  @!P4 IMAD.WIDE.U32 R10, R11, R8, R6 ;  /* 0x000000080b0ac225 */ /* 0x002fc600078e0006 */
[----:B------:R-:W-:Y:S01]  /*09b0*/  SEL R4, R4, 0x2, P1 ;  /* 0x0000000204047807 */ /* 0x000fe20000800000 */
[----:B------:R-:W-:Y:S02]  /*09c0*/  @!P4 IMAD.MOV.U32 R0, RZ, RZ, R10 ;  /* 0x000000ffff00c224 */ /* 0x000fe400078e000a */
[----:B------:R-:W-:Y:S01]  /*09d0*/  @!P4 IMAD.MOV.U32 R5, RZ, RZ, R11 ;  /* 0x000000ffff05c224 */ /* 0x000fe200078e000b */
[----:B------:R0:W2:Y:S01]  /*09e0*/  @!UP1 SYNCS.EXCH.64 URZ, [UR6+0x268], UR4 ;  /* 0x00026804063f95b2 */ /* 0x0000a20008000100 */
[----:B------:R-:W-:Y:S01]  /*09f0*/  NOP ;  /* 0x0000000000007918 */ /* 0x000fe20000000000 */
[----:B--2---:R-:W-:Y:S06]  /*0a00*/  BAR.SYNC.DEFER_BLOCKING 0x0 ;  /* 0x0000000000007b1d */ /* 0x004fec0000010000 */
[----:B------:R-:W-:Y:S05]  /*0a10*/  @!P2 BRA `(.L_x_4) ;  /* 0x0000004c0008a947 */ /* 0x000fea0003800000 */
[----:B------:R-:W-:-:S13]  /*0a20*/  ISETP.GT.U32.AND P0, PT, R9, 0x1, PT ;  /* 0x000000010900780c */ /* 0x000fda0003f04070 */
[----:B0-----:R-:W-:Y:S05]  /*0a30*/  @P0 EXIT ;  /* 0x000000000000094d */ /* 0x001fea0003800000 */
[----:B------:R-:W-:Y:S01]  /*0a40*/  ULDC.64 UR4, c[0x0][0x650] ;  /* 0x0001940000047ab9 */ /* 0x000fe20000000a00 */
[----:B------:R-:W-:Y:S01]  /*0a50*/  PRMT R9, RZ, 0x7610, R9 ;  /* 0x00007610ff097816 */ /* 0x000fe20000000009 */
[----:B------:R-:W-:Y:S01]  /*0a60*/  IMAD.MOV.U32 R16, RZ, RZ, -0x1 ;  /* 0xffffffffff107424 */ /* 0x000fe200078e00ff */
[----:B------:R-:W-:Y:S01]  /*0a70*/  ISETP.GE.U32.AND P0, PT, R0, UR4, PT ;  /* 0x0000000400007c0c */ /* 0x000fe2000bf06070 */
[----:B------:R-:W-:Y:S02]  /*0a80*/  IMAD.MOV.U32 R12, RZ, RZ, -0x1 ;  /* 0xffffffffff0c7424 */ /* 0x000fe400078e00ff */
[----:B------:R-:W-:Y:S01]  /*0a90*/  IMAD.MOV.U32 R69, RZ, RZ, -0x1 ;  /* 0xffffffffff457424 */ /* 0x000fe200078e00ff */
[----:B------:R-:W-:-:S13]  /*0aa0*/  ISETP.GE.U32.AND.EX P0, PT, R5, UR5, PT, P0 ;  /* 0x0000000505007c0c */ /* 0x000fda000bf06100 */
[----:B------:R-:W-:Y:S05]  /*0ab0*/  @P0 BRA `(.L_x_5) ;  /* 0x0000000400600947 */ /* 0x000fea0003800000 */
[----:B------:R-:W0:Y:S01]  /*0ac0*/  LDC.64 R16, c[0x0][0x628] ;  /* 0x00018a00ff107b82 */ /* 0x000e220000000a00 */
[----:B------:R-:W-:Y:S02]  /*0ad0*/  IMAD.MOV.U32 R10, RZ, RZ, R0 ;  /* 0x000000ffff0a7224 */ /* 0x000fe400078e0000 */
[----:B------:R-:W-:-:S05]  /*0ae0*/  IMAD.MOV.U32 R11, RZ, RZ, R5 ;  /* 0x000000ffff0b7224 */ /* 0x000fca00078e0005 */
[----:B------:R-:W1:Y:S08]  /*0af0*/  LDC R18, c[0x0][0x630] ;  /* 0x00018c00ff127b82 */ /* 0x000e700000000800 */
[----:B------:R-:W2:Y:S01]  /*0b00*/  LDC.64 R20, c[0x0][0x620] ;  /* 0x00018800ff147b82 */ /* 0x000ea20000000a00 */
[----:B0-----:R-:W-:-:S04]  /*0b10*/  ISETP.NE.U32.AND P0, PT, R16, RZ, PT ;  /* 0x000000ff1000720c */ /* 0x001fc80003f05070 */
[----:B------:R-:W-:-:S13]  /*0b20*/  ISETP.NE.AND.EX P0, PT, R17, RZ, PT, P0 ;  /* 0x000000ff1100720c */ /* 0x000fda0003f05300 */
[----:B-12---:R-:W-:Y:S05]  /*0b30*/  @!P0 BRA `(.L_x_6) ;  /* 0x0000000000288947 */ /* 0x006fea0003800000 */
[----:B------:R-:W0:Y:S02]  /*0b40*/  LDC R3, c[0x0][0x634] ;  /* 0x00018d00ff037b82 */ /* 0x000e240000000800 */
[----:B0-----:R-:W-:-:S05]  /*0b50*/  IADD3 R3, P0, R0, R3, RZ ;  /* 0x0000000300037210 */ /* 0x001fca0007f1e0ff */
[----:B------:R-:W-:-:S04]  /*0b60*/  IMAD.X R9, RZ, RZ, R5, P0 ;  /* 0x000000ffff097224 */ /* 0x000fc800000e0605 */
[----:B------:R-:W-:-:S04]  /*0b70*/  IMAD.WIDE.U32 R10, R9, R16, RZ ;  /* 0x00000010090a7225 */ /* 0x000fc800078e00ff */
[----:B------:R-:W-:-:S04]  /*0b80*/  IMAD.WIDE.U32 R12, P0, R3, R17, R10 ;  /* 0x00000011030c7225 */ /* 0x000fc8000780000a */
[----:B------:R-:W-:-:S04]  /*0b90*/  IMAD.WIDE.U32 R10, R3, R16, RZ ;  /* 0x00000010030a7225 */ /* 0x000fc800078e00ff */
[----:B------:R-:W-:Y:S01]  /*0ba0*/  IMAD.X R15, RZ, RZ, RZ, P0 ;  /* 0x000000ffff0f7224 */ /* 0x000fe200000e06ff */
[----:B------:R-:W-:Y:S01]  /*0bb0*/  IADD3 RZ, P0, R11, R12, RZ ;  /* 0x0000000c0bff7210 */ /* 0x000fe20007f1e0ff */
[----:B------:R-:W-:-:S04]  /*0bc0*/  IMAD.MOV.U32 R14, RZ, RZ, R13 ;  /* 0x000000ffff0e7224 */ /* 0x000fc800078e000d */
[----:B------:R-:W-:-:S08]  /*0bd0*/  IMAD.WIDE.U32.X R10, R9, R17, R14, P0 ;  /* 0x00000011090a7225 */ /* 0x000fd000000e040e */
.L_x_6:
[-CC-:B------:R-:W-:Y:S01]  /*0be0*/  SHF.R.U64 R69, R10, R18.reuse, R11.reuse ;  /* 0x000000120a457219 */ /* 0x180fe2000000120b */
[----:B------:R-:W0:Y:S01]  /*0bf0*/  LDC.64 R22, c[0x0][0x640] ;  /* 0x00019000ff167b82 */ /* 0x000e220000000a00 */
[----:B------:R-:W-:Y:S01]  /*0c00*/  SHF.R.U32.HI R7, RZ, R18, R11 ;  /* 0x00000012ff077219 */ /* 0x000fe2000001160b */
[----:B------:R-:W-:Y:S01]  /*0c10*/  ULDC UR4, c[0x0][0x150] ;  /* 0x0000540000047ab9 */ /* 0x000fe20000000800 */
[----:B------:R-:W-:Y:S01]  /*0c20*/  IADD3 R9, P0, RZ, -R69, RZ ;  /* 0x80000045ff097210 */ /* 0x000fe20007f1e0ff */
[----:B------:R-:W-:Y:S01]  /*0c30*/  IMAD.MOV.U32 R10, RZ, RZ, R0 ;  /* 0x000000ffff0a7224 */ /* 0x000fe200078e0000 */
[----:B------:R-:W-:Y:S01]  /*0c40*/  I2FP.F32.U32 R3, R6 ;  /* 0x0000000600037245 */ /* 0x000fe20000201000 */
[----:B------:R-:W-:Y:S02]  /*0c50*/  IMAD.MOV.U32 R11, RZ, RZ, R5 ;  /* 0x000000ffff0b7224 */ /* 0x000fe400078e0005 */
[----:B------:R-:W1:Y:S01]  /*0c60*/  LDC R14, c[0x0][0x618] ;  /* 0x00018600ff0e7b82 */ /* 0x000e620000000800 */
[----:B------:R-:W-:-:S02]  /*0c70*/  IMAD.X R13, RZ, RZ, ~R7, P0 ;  /* 0x000000ffff0d7224 */ /* 0x000fc400000e0e07 */
[----:B------:R-:W-:Y:S01]  /*0c80*/  FMUL R3, R3, UR4 ;  /* 0x0000000403037c20 */ /* 0x000fe20008400000 */
[----:B------:R-:W-:Y:S01]  /*0c90*/  IMAD.WIDE.U32 R10, R9, R20, R10 ;  /* 0x00000014090a7225 */ /* 0x000fe200078e000a */
[----:B------:R-:W-:-:S03]  /*0ca0*/  ULDC UR4, c[0x0][0x154] ;  /* 0x0000550000047ab9 */ /* 0x000fc60000000800 */
[----:B------:R-:W-:Y:S01]  /*0cb0*/  IMAD R12, R13, R20, RZ ;  /* 0x000000140d0c7224 */ /* 0x000fe200078e02ff */
[----:B------:R-:W2:Y:S01]  /*0cc0*/  LDC R7, c[0x0][0x144] ;  /* 0x00005100ff077b82 */ /* 0x000ea20000000800 */
[----:B------:R-:W3:Y:S01]  /*0cd0*/  F2I.U32.TRUNC.NTZ R3, R3 ;  /* 0x0000000300037305 */ /* 0x000ee2000020f000 */
[----:B------:R-:W-:Y:S02]  /*0ce0*/  IMAD.MOV.U32 R13, RZ, RZ, -0x1 ;  /* 0xffffffffff0d7424 */ /* 0x000fe400078e00ff */
[----:B------:R-:W-:-:S04]  /*0cf0*/  IMAD R9, R9, R21, R12 ;  /* 0x0000001509097224 */ /* 0x000fc800078e020c */
[----:B------:R-:W4:Y:S01]  /*0d00*/  LDC R18, c[0x0][0x608] ;  /* 0x00018200ff127b82 */ /* 0x000f220000000800 */
[----:B------:R-:W-:Y:S01]  /*0d10*/  IMAD.IADD R11, R11, 0x1, R9 ;  /* 0x000000010b0b7824 */ /* 0x000fe200078e0209 */
[----:B0-----:R-:W-:Y:S02]  /*0d20*/  ISETP.NE.U32.AND P0, PT, R22, RZ, PT ;  /* 0x000000ff1600720c */ /* 0x001fe40003f05070 */
[----:B------:R-:W-:Y:S02]  /*0d30*/  I2FP.F32.U32 R9, R8 ;  /* 0x0000000800097245 */ /* 0x000fe40000201000 */
[----:B------:R-:W-:Y:S02]  /*0d40*/  ISETP.NE.AND.EX P0, PT, R23, RZ, PT, P0 ;  /* 0x000000ff1700720c */ /* 0x000fe40003f05300 */
[----:B------:R-:W0:Y:S01]  /*0d50*/  LDC R12, c[0x0][0x658] ;  /* 0x00019600ff0c7b82 */ /* 0x000e220000000800 */
[-C--:B-1----:R-:W-:Y:S01]  /*0d60*/  SHF.R.U64 R16, R10, R14.reuse, R11 ;  /* 0x0000000e0a107219 */ /* 0x082fe2000000120b */
[----:B---3--:R-:W-:Y:S01]  /*0d70*/  IMAD.MOV R10, RZ, RZ, -R3 ;  /* 0x000000ffff0a7224 */ /* 0x008fe200078e0a03 */
[----:B------:R-:W-:-:S05]  /*0d80*/  SHF.R.U32.HI R11, RZ, R14, R11 ;  /* 0x0000000eff0b7219 */ /* 0x000fca000001160b */
[----:B------:R-:W1:Y:S01]  /*0d90*/  LDC R17, c[0x0][0x148] ;  /* 0x00005200ff117b82 */ /* 0x000e620000000800 */
[----:B--2---:R-:W-:Y:S02]  /*0da0*/  IMAD R3, R7, R10, R6 ;  /* 0x0000000a07037224 */ /* 0x004fe400078e0206 */
[----:B------:R-:W-:-:S04]  /*0db0*/  FMUL R7, R9, UR4 ;  /* 0x0000000409077c20 */ /* 0x000fc80008400000 */
[----:B------:R2:W3:Y:S01]  /*0dc0*/  F2I.U32.TRUNC.NTZ R15, R7 ;  /* 0x00000007000f7305 */ /* 0x0004e2000020f000 */
[----:B------:R-:W1:Y:S01]  /*0dd0*/  LDC R21, c[0x0][0x600] ;  /* 0x00018000ff157b82 */ /* 0x000e620000000800 */
[-CC-:B----4-:R-:W-:Y:S02]  /*0de0*/  SHF.R.U64 R27, R16, R18.reuse, R11.reuse ;  /* 0x00000012101b7219 */ /* 0x190fe4000000120b */
[----:B------:R-:W-:Y:S01]  /*0df0*/  SHF.R.U32.HI R9, RZ, R18, R11 ;  /* 0x00000012ff097219 */ /* 0x000fe2000001160b */
[----:B------:R-:W-:-:S04]  /*0e00*/  IMAD.MOV.U32 R11, RZ, RZ, 0x1 ;  /* 0x00000001ff0b7424 */ /* 0x000fc800078e00ff */
[----:B------:R-:W4:Y:S01]  /*0e10*/  LDC R20, c[0x0][0x648] ;  /* 0x00019200ff147b82 */ /* 0x000f220000000800 */
[-C--:B0-----:R-:W-:Y:S02]  /*0e20*/  SHF.L.U32 R6, R13, R12.reuse, RZ ;  /* 0x0000000c0d067219 */ /* 0x081fe400000006ff */
[-CC-:B------:R-:W-:Y:S02]  /*0e30*/  SHF.R.U64 R18, R27, R12.reuse, R9.reuse ;  /* 0x0000000c1b127219 */ /* 0x180fe40000001209 */
[----:B------:R-:W-:Y:S02]  /*0e40*/  SHF.R.U32.HI R19, RZ, R12, R9 ;  /* 0x0000000cff137219 */ /* 0x000fe40000011609 */
[----:B------:R-:W-:Y:S01]  /*0e50*/  LOP3.LUT R14, RZ, R6, RZ, 0x33, !PT ;  /* 0x00000006ff0e7212 */ /* 0x000fe200078e33ff */
[----:B------:R-:W0:Y:S01]  /*0e60*/  LDC R25, c[0x0][0x638] ;  /* 0x00018e00ff197b82 */ /* 0x000e220000000800 */
[----:B------:R-:W-:Y:S01]  /*0e70*/  SHF.L.U32 R9, R11, R12, RZ ;  /* 0x0000000c0b097219 */ /* 0x000fe200000006ff */
[----:B------:R-:W-:-:S02]  /*0e80*/  IMAD.MOV.U32 R6, RZ, RZ, R18 ;  /* 0x000000ffff067224 */ /* 0x000fc400078e0012 */
[----:B--2---:R-:W-:-:S04]  /*0e90*/  IMAD.MOV.U32 R7, RZ, RZ, R19 ;  /* 0x000000ffff077224 */ /* 0x004fc800078e0013 */
[----:B------:R-:W2:Y:S01]  /*0ea0*/  LDC R24, c[0x0][0x610] ;  /* 0x00018400ff187b82 */ /* 0x000ea20000000800 */
[----:B---3--:R-:W-:Y:S05]  /*0eb0*/  @!P0 BRA `(.L_x_7) ;  /* 0x0000000000288947 */ /* 0x008fea0003800000 */
[----:B------:R-:W3:Y:S02]  /*0ec0*/  LDC R13, c[0x0][0x64c] ;  /* 0x00019300ff0d7b82 */ /* 0x000ee40000000800 */
[----:B---3--:R-:W-:-:S05]  /*0ed0*/  IADD3 R13, P0, R18, R13, RZ ;  /* 0x0000000d120d7210 */ /* 0x008fca0007f1e0ff */
        /* <DEDUP_REMOVED lines=8> */
.L_x_7:
[----:B----4-:R-:W-:Y:S01]  /*0f60*/  SHF.R.U64 R6, R6, R20, R7 ;  /* 0x0000001406067219 */ /* 0x010fe20000001207 */
[----:B-1----:R-:W-:Y:S01]  /*0f70*/  VIADD R7, R21, 0xffffffff ;  /* 0xffffffff15077836 */ /* 0x002fe20000000000 */
[----:B------:R-:W-:Y:S01]  /*0f80*/  LOP3.LUT R14, R27, R14, RZ, 0xc0, !PT ;  /* 0x0000000e1b0e7212 */ /* 0x000fe200078ec0ff */
[----:B------:R-:W-:Y:S02]  /*0f90*/  IMAD.MOV R15, RZ, RZ, -R15 ;  /* 0x000000ffff0f7224 */ /* 0x000fe400078e0a0f */
[----:B------:R-:W-:Y:S01]  /*0fa0*/  IMAD.MOV R10, RZ, RZ, -R6 ;  /* 0x000000ffff0a7224 */ /* 0x000fe200078e0a06 */
[----:B------:R-:W-:Y:S01]  /*0fb0*/  LOP3.LUT R7, R16, R7, RZ, 0xc0, !PT ;  /* 0x0000000710077212 */ /* 0x000fe200078ec0ff */
[----:B------:R-:W-:Y:S02]  /*0fc0*/  IMAD R14, R9, R6, R14 ;  /* 0x00000006090e7224 */ /* 0x000fe400078e020e */
[----:B------:R-:W-:Y:S02]  /*0fd0*/  @P4 IMAD R3, R17, R15, R8 ;  /* 0x0000000f11034224 */ /* 0x000fe400078e0208 */
[----:B0-----:R-:W-:-:S02]  /*0fe0*/  IMAD R6, R10, R25, R18 ;  /* 0x000000190a067224 */ /* 0x001fc400078e0212 */
[----:B--2---:R-:W-:Y:S02]  /*0ff0*/  IMAD R3, R14, R24, R3 ;  /* 0x000000180e037224 */ /* 0x004fe400078e0203 */
[----:B------:R-:W-:Y:S02]  /*1000*/  IMAD R6, R6, R21, R7 ;  /* 0x0000001506067224 */ /* 0x000fe400078e0207 */
[----:B------:R-:W-:-:S03]  /*1010*/  IMAD.MOV.U32 R9, RZ, RZ, 0x1 ;  /* 0x00000001ff097424 */ /* 0x000fc600078e00ff */
[----:B------:R-:W-:Y:S02]  /*1020*/  SEL R12, R6, R3, !P4 ;  /* 0x00000003060c7207 */ /* 0x000fe40006000000 */
[----:B------:R-:W-:-:S07]  /*1030*/  SEL R16, R3, R6, !P4 ;  /* 0x0000000603107207 */ /* 0x000fce0006000000 */
.L_x_5:
[----:B------:R-:W-:-:S08]  /*1040*/  NOP ;  /* 0x0000000000007918 */ /* 0x000fd00000000000 */
[----:B------:R-:W0:Y:S02]  /*1050*/  USETMAXREG.TRY_ALLOC.CTAPOOL UP0, 0xe8 ;  /* 0x000000e8000079c8 */ /* 0x000e240008000600 */
[----:B0-----:R-:W-:-:S13]  /*1060*/  PLOP3.LUT P0, PT, PT, PT, UP0, 0x80, 0x0 ;  /* 0x000000000000781c */ /* 0x001fda0003f0f008 */
[----:B------:R-:W-:Y:S05]  /*1070*/  @!P0 BRA `(.L_x_5) ;  /* 0xfffffffc00f08947 */ /* 0x000fea000383ffff */
[----:B------:R-:W-:Y:S01]  /*1080*/  ULDC.64 UR4, c[0x0][0x598] ;  /* 0x0001660000047ab9 */ /* 0x000fe20000000a00 */
[----:B------:R-:W-:Y:S01]  /*1090*/  ULDC.64 UR18, c[0x0][0x208] ;  /* 0x0000820000127ab9 */ /* 0x000fe20000000a00 */
[----:B------:R-:W-:-:S04]  /*10a0*/  ISETP.NE.U32.AND P0, PT, RZ, UR4, PT ;  /* 0x00000004ff007c0c */ /* 0x000fc8000bf05070 */
[----:B------:R-:W-:-:S13]  /*10b0*/  ISETP.NE.AND.EX P0, PT, RZ, UR5, PT, P0 ;  /* 0x00000005ff007c0c */ /* 0x000fda000bf05300 */
[----:B------:R-:W-:Y:S05]  /*10c0*/  @!P0 BRA `(.L_x_8) ;  /* 0x00000000001c8947 */ /* 0x000fea0003800000 */
[----:B------:R-:W0:Y:S02]  /*10d0*/  LDC.64 R6, c[0x0][0x598] ;  /* 0x00016600ff067b82 */ /* 0x000e240000000a00 */
[----:B0-----:R-:W2:Y:S02]  /*10e0*/  LDG.E.64 R6, desc[UR18][R6.64] ;  /* 0x0000001206067981 */ /* 0x001ea4000c1e1b00 */
[----:B--2---:R-:W-:-:S04]  /*10f0*/  ISETP.NE.U32.AND P0, PT, R6, RZ, PT ;  /* 0x000000ff0600720c */ /* 0x004fc80003f05070 */
[----:B------:R-:W-:-:S13]  /*1100*/  ISETP.NE.AND.EX P0, PT, R7, RZ, PT, P0 ;  /* 0x000000ff0700720c */ /* 0x000fda0003f05300 */
[----:B------:R-:W-:Y:S05]  /*1110*/  @!P0 BRA `(.L_x_8) ;  /* 0x0000000000088947 */ /* 0x000fea0003800000 */
[----:B------:R0:W5:Y:S01]  /*1120*/  LD.E R3, desc[UR18][R6.64] ;  /* 0x0000001206037980 */ /* 0x000162000c101900 */
[----:B------:R-:W-:Y:S05]  /*1130*/  BRA `(.L_x_9) ;  /* 0x0000000000207947 */ /* 0x000fea0003800000 */
.L_x_8:
[----:B------:R-:W-:Y:S02]  /*1140*/  ULDC.64 UR4, c[0x0][0x588] ;  /* 0x0001620000047ab9 */ /* 0x000fe40000000a00 */
[----:B------:R-:W-:-:S04]  /*1150*/  ISETP.NE.U32.AND P0, PT, RZ, UR4, PT ;  /* 0x00000004ff007c0c */ /* 0x000fc8000bf05070 */
[----:B------:R-:W-:-:S13]  /*1160*/  ISETP.NE.AND.EX P0, PT, RZ, UR5, PT, P0 ;  /* 0x00000005ff007c0c */ /* 0x000fda000bf05300 */
[----:B------:R-:W-:Y:S05]  /*1170*/  @!P0 BRA `(.L_x_10) ;  /* 0x00000000000c8947 */ /* 0x000fea0003800000 */
[----:B------:R-:W0:Y:S02]  /*1180*/  LDC.64 R6, c[0x0][0x588] ;  /* 0x00016200ff067b82 */ /* 0x000e240000000a00 */
[----:B0-----:R1:W5:Y:S01]  /*1190*/  LDG.E R3, desc[UR18][R6.64] ;  /* 0x0000001206037981 */ /* 0x001362000c1e1900 */
[----:B------:R-:W-:Y:S05]  /*11a0*/  BRA `(.L_x_9) ;  /* 0x0000000000047947 */ /* 0x000fea0003800000 */
.L_x_10:
[----:B------:R-:W2:Y:S02]  /*11b0*/  LDC R3, c[0x0][0x580] ;  /* 0x00016000ff037b82 */ /* 0x000ea40000000800 */
.L_x_9:
[----:B------:R-:W-:Y:S02]  /*11c0*/  ULDC.64 UR4, c[0x0][0x5a0] ;  /* 0x0001680000047ab9 */ /* 0x000fe40000000a00 */
[----:B------:R-:W-:-:S04]  /*11d0*/  ISETP.NE.U32.AND P0, PT, RZ, UR4, PT ;  /* 0x00000004ff007c0c */ /* 0x000fc8000bf05070 */
[----:B------:R-:W-:-:S13]  /*11e0*/  ISETP.NE.AND.EX P0, PT, RZ, UR5, PT, P0 ;  /* 0x00000005ff007c0c */ /* 0x000fda000bf05300 */
[----:B------:R-:W-:Y:S05]  /*11f0*/  @!P0 BRA `(.L_x_11) ;  /* 0x00000000001c8947 */ /* 0x000fea0003800000 */
[----:B01----:R-:W0:Y:S02]  /*1200*/  LDC.64 R6, c[0x0][0x5a0] ;  /* 0x00016800ff067b82 */ /* 0x003e240000000a00 */
[----:B0-----:R-:W3:Y:S02]  /*1210*/  LDG.E.64 R6, desc[UR18][R6.64] ;  /* 0x0000001206067981 */ /* 0x001ee4000c1e1b00 */
[----:B---3--:R-:W-:-:S04]  /*1220*/  ISETP.NE.U32.AND P0, PT, R6, RZ, PT ;  /* 0x000000ff0600720c */ /* 0x008fc80003f05070 */
[----:B------:R-:W-:-:S13]  /*1230*/  ISETP.NE.AND.EX P0, PT, R7, RZ, PT, P0 ;  /* 0x000000ff0700720c */ /* 0x000fda0003f05300 */
[----:B------:R-:W-:Y:S05]  /*1240*/  @!P0 BRA `(.L_x_11) ;  /* 0x0000000000088947 */ /* 0x000fea0003800000 */
[----:B------:R0:W5:Y:S01]  /*1250*/  LD.E R10, desc[UR18][R6.64] ;  /* 0x00000012060a7980 */ /* 0x000162000c101900 */
[----:B------:R-:W-:Y:S05]  /*1260*/  BRA `(.L_x_12) ;  /* 0x0000000000207947 */ /* 0x000fea0003800000 */
.L_x_11:
[----:B------:R-:W-:Y:S02]  /*1270*/  ULDC.64 UR4, c[0x0][0x590] ;  /* 0x0001640000047ab9 */ /* 0x000fe40000000a00 */
[----:B------:R-:W-:-:S04]  /*1280*/  ISETP.NE.U32.AND P0, PT, RZ, UR4, PT ;  /* 0x00000004ff007c0c */ /* 0x000fc8000bf05070 */
[----:B------:R-:W-:-:S13]  /*1290*/  ISETP.NE.AND.EX P0, PT, RZ, UR5, PT, P0 ;  /* 0x00000005ff007c0c */ /* 0x000fda000bf05300 */
[----:B------:R-:W-:Y:S05]  /*12a0*/  @!P0 BRA `(.L_x_13) ;  /* 0x00000000000c8947 */ /* 0x000fea0003800000 */
[----:B------:R-:W3:Y:S02]  /*12b0*/  LDC.64 R10, c[0x0][0x590] ;  /* 0x00016400ff0a7b82 */ /* 0x000ee40000000a00 */
[----:B---3--:R3:W5:Y:S01]  /*12c0*/  LDG.E R10, desc[UR18][R10.64] ;  /* 0x000000120a0a7981 */ /* 0x008762000c1e1900 */
[----:B------:R-:W-:Y:S05]  /*12d0*/  BRA `(.L_x_12) ;  /* 0x0000000000047947 */ /* 0x000fea0003800000 */
.L_x_13:
[----:B------:R-:W4:Y:S02]  /*12e0*/  LDC R10, c[0x0][0x584] ;  /* 0x00016100ff0a7b82 */ /* 0x000f240000000800 */
.L_x_12:
[----:B------:R-:W-:-:S13]  /*12f0*/  LOP3.LUT P0, RZ, R9, 0xff, RZ, 0xc0, !PT ;  /* 0x000000ff09ff7812 */ /* 0x000fda000780c0ff */
[----:B------:R-:W-:Y:S05]  /*1300*/  @!P0 EXIT ;  /* 0x000000000000894d */ /* 0x000fea0003800000 */
[----:B------:R-:W-:Y:S01]  /*1310*/  ULDC UR4, c[0x0][0x28c] ;  /* 0x0000a30000047ab9 */ /* 0x000fe20000000800 */
[----:B------:R-:W-:Y:S01]  /*1320*/  LOP3.LUT R80, R4, 0x1, RZ, 0xfc, !PT ;  /* 0x0000000104507812 */ /* 0x000fe200078efcff */
[----:B------:R-:W-:-:S04]  /*1330*/  UIADD3 UR4, UR4, 0x1f, URZ ;  /* 0x0000001f04047890 */ /* 0x000fc8000fffe03f */
[----:B------:R-:W-:-:S04]  /*1340*/  USHF.R.S32.HI UR5, URZ, 0x1f, UR4 ;  /* 0x0000001f3f057899 */ /* 0x000fc80008011404 */
[----:B------:R-:W-:-:S03]  /*1350*/  ULEA.HI UR5, UR5, UR4, URZ, 0x5 ;  /* 0x0000000405057291 */ /* 0x000fc6000f8f283f */
[----:B------:R-:W-:Y:S01]  /*1360*/  UMOV UR4, URZ ;  /* 0x0000003f00047c82 */ /* 0x000fe20008000000 */
[----:B------:R-:W-:-:S03]  /*1370*/  USHF.R.S32.HI UR9, URZ, 0x5, UR5 ;  /* 0x000000053f097899 */ /* 0x000fc60008011405 */
[----:B------:R-:W-:-:S09]  /*1380*/  UMOV UR5, URZ ;  /* 0x0000003f00057c82 */ /* 0x000fd20008000000 */
.L_x_102:
[----:B01----:R-:W-:Y:S01]  /*1390*/  LOP3.LUT R6, R2, 0x80, RZ, 0xc0, !PT ;  /* 0x0000008002067812 */ /* 0x003fe200078ec0ff */
[----:B------:R-:W0:Y:S01]  /*13a0*/  S2UR UR13, SR_CgaCtaId ;  /* 0x00000000000d79c3 */ /* 0x000e220000008800 */
[----:B------:R-:W-:Y:S01]  /*13b0*/  UMOV UR12, 0x400 ;  /* 0x00000400000c7882 */ /* 0x000fe20000000000 */
[----:B------:R-:W-:Y:S01]  /*13c0*/  UMOV UR6, URZ ;  /* 0x0000003f00067c82 */ /* 0x000fe20008000000 */
[----:B------:R-:W-:Y:S01]  /*13d0*/  SHF.R.U32.HI R6, RZ, 0x7, R6 ;  /* 0x00000007ff067819 */ /* 0x000fe20000011606 */
[----:B------:R-:W-:Y:S01]  /*13e0*/  UMOV UR7, URZ ;  /* 0x0000003f00077c82 */ /* 0x000fe20008000000 */
[----:B------:R-:W-:Y:S01]  /*13f0*/  UMOV UR16, UR5 ;  /* 0x0000000500107c82 */ /* 0x000fe20008000000 */
[----:B------:R-:W-:Y:S01]  /*1400*/  CS2R R14, SRZ ;  /* 0x00000000000e7805 */ /* 0x000fe2000001ff00 */
[----:B---3--:R-:W-:Y:S01]  /*1410*/  IMAD.MOV.U32 R11, RZ, RZ, RZ ;  /* 0x000000ffff0b7224 */ /* 0x008fe200078e00ff */
[----:B------:R-:W1:Y:S01]  /*1420*/  LDC R7, c[0x0][0x28c] ;  /* 0x0000a300ff077b82 */ /* 0x000e620000000800 */
[----:B------:R-:W3:Y:S01]  /*1430*/  SHFL.IDX PT, R6, R6, RZ, 0x1f ;  /* 0x00001fff06067589 */ /* 0x000ee200000e0000 */
[----:B------:R-:W-:-:S02]  /*1440*/  CS2R R18, SRZ ;  /* 0x0000000000127805 */ /* 0x000fc4000001ff00 */
[----:B------:R-:W-:Y:S02]  /*1450*/  CS2R R20, SRZ ;  /* 0x0000000000147805 */ /* 0x000fe4000001ff00 */
[----:B------:R-:W-:Y:S02]  /*1460*/  CS2R R22, SRZ ;  /* 0x0000000000167805 */ /* 0x000fe4000001ff00 */
[----:B------:R-:W-:Y:S02]  /*1470*/  CS2R R56, SRZ ;  /* 0x0000000000387805 */ /* 0x000fe4000001ff00 */
[----:B------:R-:W-:Y:S02]  /*1480*/  CS2R R58, SRZ ;  /* 0x00000000003a7805 */ /* 0x000fe4000001ff00 */
[----:B------:R-:W-:Y:S02]  /*1490*/  CS2R R60, SRZ ;  /* 0x00000000003c7805 */ /* 0x000fe4000001ff00 */
[----:B------:R-:W-:-:S02]  /*14a0*/  CS2R R62, SRZ ;  /* 0x00000000003e7805 */ /* 0x000fc4000001ff00 */
[----:B------:R-:W-:Y:S02]  /*14b0*/  CS2R R64, SRZ ;  /* 0x0000000000407805 */ /* 0x000fe4000001ff00 */
[----:B------:R-:W-:Y:S01]  /*14c0*/  CS2R R66, SRZ ;  /* 0x0000000000427805 */ /* 0x000fe2000001ff00 */
[----:B------:R-:W-:Y:S01]  /*14d0*/  IMAD.MOV.U32 R68, RZ, RZ, RZ ;  /* 0x000000ffff447224 */ /* 0x000fe200078e00ff */
[----:B------:R-:W-:Y:S02]  /*14e0*/  CS2R R70, SRZ ;  /* 0x0000000000467805 */ /* 0x000fe4000001ff00 */
[----:B------:R-:W-:Y:S02]  /*14f0*/  CS2R R72, SRZ ;  /* 0x0000000000487805 */ /* 0x000fe4000001ff00 */
[----:B------:R-:W-:Y:S02]  /*1500*/  CS2R R74, SRZ ;  /* 0x00000000004a7805 */ /* 0x000fe4000001ff00 */
[----:B------:R-:W-:-:S02]  /*1510*/  CS2R R76, SRZ ;  /* 0x00000000004c7805 */ /* 0x000fc4000001ff00 */
[----:B------:R-:W-:Y:S01]  /*1520*/  CS2R R78, SRZ ;  /* 0x00000000004e7805 */ /* 0x000fe2000001ff00 */
[----:B------:R-:W-:Y:S01]  /*1530*/  IMAD.U32 R9, RZ, RZ, UR4 ;  /* 0x00000004ff097e24 */ /* 0x000fe2000f8e00ff */
[----:B------:R-:W-:Y:S02]  /*1540*/  CS2R R24, SRZ ;  /* 0x0000000000187805 */ /* 0x000fe4000001ff00 */
[----:B------:R-:W-:Y:S02]  /*1550*/  CS2R R26, SRZ ;  /* 0x00000000001a7805 */ /* 0x000fe4000001ff00 */
[----:B------:R-:W-:Y:S02]  /*1560*/  CS2R R28, SRZ ;  /* 0x00000000001c7805 */ /* 0x000fe4000001ff00 */
[----:B------:R-:W-:Y:S02]  /*1570*/  CS2R R30, SRZ ;  /* 0x00000000001e7805 */ /* 0x000fe4000001ff00 */
[----:B------:R-:W-:-:S02]  /*1580*/  CS2R R32, SRZ ;  /* 0x0000000000207805 */ /* 0x000fc4000001ff00 */
[----:B------:R-:W-:Y:S02]  /*1590*/  CS2R R34, SRZ ;  /* 0x0000000000227805 */ /* 0x000fe4000001ff00 */
[----:B-1----:R-:W-:Y:S02]  /*15a0*/  ISETP.GE.AND P0, PT, R7, 0x1, PT ;  /* 0x000000010700780c */ /* 0x002fe40003f06270 */
[----:B------:R-:W-:Y:S02]  /*15b0*/  CS2R R36, SRZ ;  /* 0x0000000000247805 */ /* 0x000fe4000001ff00 */
[----:B---3--:R-:W-:Y:S02]  /*15c0*/  R2UR UR8, R6 ;  /* 0x00000000060872ca */ /* 0x008fe400000e0000 */
[----:B------:R-:W-:Y:S02]  /*15d0*/  CS2R R38, SRZ ;  /* 0x0000000000267805 */ /* 0x000fe4000001ff00 */
[----:B------:R-:W-:-:S02]  /*15e0*/  CS2R R40, SRZ ;  /* 0x0000000000287805 */ /* 0x000fc4000001ff00 */
[----:B------:R-:W-:Y:S02]  /*15f0*/  CS2R R42, SRZ ;  /* 0x00000000002a7805 */ /* 0x000fe4000001ff00 */
[----:B------:R-:W-:Y:S02]  /*1600*/  CS2R R44, SRZ ;  /* 0x00000000002c7805 */ /* 0x000fe4000001ff00 */
[----:B------:R-:W-:Y:S02]  /*1610*/  CS2R R46, SRZ ;  /* 0x00000000002e7805 */ /* 0x000fe4000001ff00 */
[----:B------:R-:W-:Y:S02]  /*1620*/  CS2R R48, SRZ ;  /* 0x0000000000307805 */ /* 0x000fe4000001ff00 */
[----:B------:R-:W-:Y:S02]  /*1630*/  CS2R R50, SRZ ;  /* 0x0000000000327805 */ /* 0x000fe4000001ff00 */
[----:B------:R-:W-:-:S02]  /*1640*/  CS2R R52, SRZ ;  /* 0x0000000000347805 */ /* 0x000fc4000001ff00 */
[----:B------:R-:W-:Y:S01]  /*1650*/  CS2R R54, SRZ ;  /* 0x0000000000367805 */ /* 0x000fe2000001ff00 */
[----:B------:R-:W-:-:S04]  /*1660*/  ULEA.HI UR10, UR8, UR8, URZ, 0x1 ;  /* 0x00000008080a7291 */ /* 0x000fc8000f8f083f */
[----:B------:R-:W-:Y:S02]  /*1670*/  ULOP3.LUT UR11, UR10, 0x1ffffe, URZ, 0xc0, !UPT ;  /* 0x001ffffe0a0b7892 */ /* 0x000fe4000f8ec03f */
[----:B0-----:R-:W-:Y:S02]  /*1680*/  ULEA UR10, UR13, UR12, 0x18 ;  /* 0x0000000c0d0a7291 */ /* 0x001fe4000f8ec03f */
[----:B------:R-:W-:-:S03]  /*1690*/  UIADD3 UR11, UR8, -UR11, URZ ;  /* 0x8000000b080b7290 */ /* 0x000fc6000fffe03f */
[----:B------:R-:W-:Y:S01]  /*16a0*/  UMOV UR8, URZ ;  /* 0x0000003f00087c82 */ /* 0x000fe20008000000 */
[----:B------:R-:W-:-:S04]  /*16b0*/  ULEA UR11, UR11, UR10, 0xb ;  /* 0x0000000a0b0b7291 */ /* 0x000fc8000f8e583f */
[----:B------:R-:W-:-:S04]  /*16c0*/  UIADD3 UR11, UR11, 0x300, URZ ;  /* 0x000003000b0b7890 */ /* 0x000fc8000fffe03f */
[----:B------:R-:W-:-:S04]  /*16d0*/  USHF.R.U32.HI UR11, URZ, 0x4, UR11 ;  /* 0x000000043f0b7899 */ /* 0x000fc8000801160b */
[----:B------:R-:W-:Y:S01]  /*16e0*/  ULOP3.LUT UR11, UR11, 0x3fff, URZ, 0xc0, !UPT ;  /* 0x00003fff0b0b7892 */ /* 0x000fe2000f8ec03f */
[----:B-----5:R-:W-:Y:S11]  /*16f0*/  @!P0 BRA `(.L_x_14) ;  /* 0x00000004005c8947 */ /* 0x020ff60003800000 */
[----:B------:R-:W-:-:S13]  /*1700*/  ISETP.NE.AND P1, PT, R80, 0x3, PT ;  /* 0x000000035000780c */ /* 0x000fda0003f25270 */
[----:B------:R-:W-:Y:S05]  /*1710*/  @!P1 BRA `(.L_x_15) ;  /* 0x0000000000049947 */ /* 0x000fea0003800000 */
[----:B------:R-:W-:Y:S01]  /*1720*/  BPT.TRAP 0x1 ;  /* 0x000000040000795c */ /* 0x000fe20000300000 */
.L_x_15:
[----:B------:R-:W-:Y:S01]  /*1730*/  ULEA UR6, UR5, UR10, 0x3 ;  /* 0x0000000a05067291 */ /* 0x000fe2000f8e183f */
[----:B------:R-:W-:-:S05]  /*1740*/  IMAD.U32 R6, RZ, RZ, UR4 ;  /* 0x00000004ff067e24 */ /* 0x000fca000f8e00ff */
[----:B------:R-:W-:-:S04]  /*1750*/  SHF.L.U32 R6, R6, 0x1f, RZ ;  /* 0x0000001f06067819 */ /* 0x000fc800000006ff */
[----:B------:R0:W1:Y:S01]  /*1760*/  SYNCS.PHASECHK.TRANS64.TRYWAIT P0, [UR6], R6 ;  /* 0x00000006ff0075a7 */ /* 0x0000620008000146 */
[----:B------:R-:W-:Y:S05]  /*1770*/  @!P1 BRA `(.L_x_16) ;  /* 0x0000000000049947 */ /* 0x000fea0003800000 */
[----:B------:R-:W-:Y:S01]  /*1780*/  BPT.TRAP 0x1 ;  /* 0x000000040000795c */ /* 0x000fe20000300000 */
.L_x_16:
[----:B-1----:R-:W-:Y:S05]  /*1790*/  @P0 BRA `(.L_x_17) ;  /* 0x0000000000080947 */ /* 0x002fea0003800000 */
[----:B------:R-:W1:Y:S02]  /*17a0*/  SYNCS.PHASECHK.TRANS64.TRYWAIT P0, [UR6], R6 ;  /* 0x00000006ff0075a7 */ /* 0x000e640008000146 */
[----:B-1----:R-:W-:Y:S05]  /*17b0*/  @!P0 BRA `(.L_x_18) ;  /* 0x0000006400e48947 */ /* 0x002fea0003800000 */
.L_x_17:
[----:B------:R-:W-:Y:S01]  /*17c0*/  UIADD3 UR6, UR10, 0x25300, URZ ;  /* 0x000253000a067890 */ /* 0x000fe2000fffe03f */
[----:B------:R-:W-:Y:S01]  /*17d0*/  WARPGROUP.ARRIVE ;  /* 0x00000000000079c5 */ /* 0x000fe20000000000 */
[----:B------:R-:W-:Y:S01]  /*17e0*/  ULDC UR7, c[0x0][0x50c] ;  /* 0x0001430000077ab9 */ /* 0x000fe20000000800 */
[----:B------:R-:W-:Y:S01]  /*17f0*/  ULOP3.LUT UR12, UR11, 0x10000, URZ, 0xfc, !UPT ;  /* 0x000100000b0c7892 */ /* 0x000fe2000f8efc3f */
[----:B------:R-:W-:Y:S01]  /*1800*/  CS2R R14, SRZ ;  /* 0x00000000000e7805 */ /* 0x000fe2000001ff00 */
[----:B------:R-:W-:Y:S01]  /*1810*/  UISETP.NE.AND UP0, UPT, UR7, 0x1, UPT ;  /* 0x000000010700788c */ /* 0x000fe2000bf05270 */
[----:B------:R-:W-:Y:S01]  /*1820*/  IMAD.MOV.U32 R11, RZ, RZ, RZ ;  /* 0x000000ffff0b7224 */ /* 0x000fe200078e00ff */
[----:B------:R-:W-:Y:S01]  /*1830*/  USHF.R.U32.HI UR6, URZ, 0x4, UR6 ;  /* 0x000000043f067899 */ /* 0x000fe20008011606 */
[----:B------:R-:W-:Y:S01]  /*1840*/  CS2R R18, SRZ ;  /* 0x0000000000127805 */ /* 0x000fe2000001ff00 */
[----:B------:R-:W-:Y:S01]  /*1850*/  USEL UR7, URZ, 0x1, UP0 ;  /* 0x000000013f077887 */ /* 0x000fe20008000000 */
[----:B------:R-:W-:Y:S01]  /*1860*/  CS2R R20, SRZ ;  /* 0x0000000000147805 */ /* 0x000fe2000001ff00 */
[----:B------:R-:W-:Y:S01]  /*1870*/  ULOP3.LUT UR6, UR6, 0x3fff, URZ, 0xc0, !UPT ;  /* 0x00003fff06067892 */ /* 0x000fe2000f8ec03f */
[----:B------:R-:W-:Y:S01]  /*1880*/  CS2R R22, SRZ ;  /* 0x0000000000167805 */ /* 0x000fe2000001ff00 */
[----:B------:R-:W-:Y:S01]  /*1890*/  ULEA UR12, UR5, UR12, 0x8 ;  /* 0x0000000c050c7291 */ /* 0x000fe2000f8e403f */
[----:B------:R-:W-:Y:S01]  /*18a0*/  CS2R R56, SRZ ;  /* 0x0000000000387805 */ /* 0x000fe2000001ff00 */
[----:B------:R-:W-:Y:S01]  /*18b0*/  ULOP3.LUT UR6, UR6, 0x10000, URZ, 0xfc, !UPT ;  /* 0x0001000006067892 */ /* 0x000fe2000f8efc3f */
[----:B------:R-:W-:Y:S01]  /*18c0*/  ISETP.NE.AND P0, PT, RZ, UR7, PT ;  /* 0x00000007ff007c0c */ /* 0x000fe2000bf05270 */
[----:B------:R-:W-:Y:S01]  /*18d0*/  UMOV UR13, 0xc0000010 ;  /* 0xc0000010000d7882 */ /* 0x000fe20000000000 */
[----:B------:R-:W-:Y:S01]  /*18e0*/  UMOV UR15, 0xc0000010 ;  /* 0xc0000010000f7882 */ /* 0x000fe20000000000 */
[----:B------:R-:W-:Y:S01]  /*18f0*/  ULEA UR14, UR5, UR6, 0x7 ;  /* 0x00000006050e7291 */ /* 0x000fe2000f8e383f */
[----:B------:R-:W-:-:S02]  /*1900*/  CS2R R58, SRZ ;  /* 0x00000000003a7805 */ /* 0x000fc4000001ff00 */
[----:B------:R-:W-:Y:S01]  /*1910*/  CS2R R60, SRZ ;  /* 0x00000000003c7805 */ /* 0x000fe2000001ff00 */
[----:B------:R-:W-:Y:S01]  /*1920*/  UMOV UR6, 0x1 ;  /* 0x0000000100067882 */ /* 0x000fe20000000000 */
[----:B------:R-:W-:Y:S02]  /*1930*/  CS2R R62, SRZ ;  /* 0x00000000003e7805 */ /* 0x000fe4000001ff00 */
[----:B------:R-:W-:Y:S02]  /*1940*/  CS2R R64, SRZ ;  /* 0x0000000000407805 */ /* 0x000fe4000001ff00 */
[----:B------:R-:W-:Y:S01]  /*1950*/  CS2R R66, SRZ ;  /* 0x0000000000427805 */ /* 0x000fe2000001ff00 */
[----:B------:R-:W-:Y:S01]  /*1960*/  IMAD.MOV.U32 R68, RZ, RZ, RZ ;  /* 0x000000ffff447224 */ /* 0x000fe200078e00ff */
[----:B------:R-:W-:Y:S01]  /*1970*/  CS2R R70, SRZ ;  /* 0x0000000000467805 */ /* 0x000fe2000001ff00 */
[----:B------:R-:W-:Y:S01]  /*1980*/  QGMMA.64x64x32.F32.E4M3.E4M3 R24, gdesc[UR12], RZ, !UPT, gsb0 ;  /* 0x00e000000c1879f3 */ /* 0x000fe2000c0008ff */
[----:B------:R-:W-:-:S02]  /*1990*/  CS2R R72, SRZ ;  /* 0x0000000000487805 */ /* 0x000fc4000001ff00 */
[----:B------:R-:W-:Y:S02]  /*19a0*/  CS2R R74, SRZ ;  /* 0x00000000004a7805 */ /* 0x000fe4000001ff00 */
[----:B------:R-:W-:Y:S02]  /*19b0*/  CS2R R76, SRZ ;  /* 0x00000000004c7805 */ /* 0x000fe4000001ff00 */
[----:B------:R-:W-:Y:S01]  /*19c0*/  CS2R R78, SRZ ;  /* 0x00000000004e7805 */ /* 0x000fe2000001ff00 */
[----:B------:R-:W-:Y:S06]  /*19d0*/  @!P0 BRA `(.L_x_19) ;  /* 0x0000000000888947 */ /* 0x000fec0003800000 */
[----:B------:R-:W-:Y:S02]  /*19e0*/  WARPGROUP.DEPBAR.LE gsb0, 0x0 ;  /* 0x00008000000079c5 */ /* 0x000fe40000010000 */
[----:B------:R-:W-:-:S01]  /*19f0*/  FADD R79, RZ, R24 ;  /* 0x00000018ff4f7221 */ /* 0x000fc20000000000 */
[----:B------:R-:W-:Y:S01]  /*1a00*/  FADD R78, RZ, R25 ;  /* 0x00000019ff4e7221 */ /* 0x000fe20000000000 */
        /* <DEDUP_REMOVED lines=30> */
[----:B------:R-:W-:-:S06]  /*1bf0*/  UMOV UR6, URZ ;  /* 0x0000003f00067c82 */ /* 0x000fcc0008000000 */
.L_x_19:
[----:B------:R-:W-:-:S04]  /*1c00*/  UIADD3 UR16, UR5, 0x1, URZ ;  /* 0x0000000105107890 */ /* 0x000fc8000fffe03f */
[----:B------:R-:W-:-:S04]  /*1c10*/  UISETP.NE.AND UP0, UPT, UR16, 0x25, UPT ;  /* 0x000000251000788c */ /* 0x000fc8000bf05270 */
[----:B------:R-:W-:Y:S02]  /*1c20*/  USEL UR8, URZ, 0x1, UP0 ;  /* 0x000000013f087887 */ /* 0x000fe40008000000 */
[----:B------:R-:W-:Y:S02]  /*1c30*/  USEL UR16, UR16, URZ, UP0 ;  /* 0x0000003f10107287 */ /* 0x000fe40008000000 */
[----:B------:R-:W-:-:S06]  /*1c40*/  ULOP3.LUT UR8, UR4, UR8, URZ, 0x3c, !UPT ;  /* 0x0000000804087292 */ /* 0x000fcc000f8e3c3f */
[----:B------:R-:W-:Y:S01]  /*1c50*/  IMAD.U32 R9, RZ, RZ, UR8 ;  /* 0x00000008ff097e24 */ /* 0x000fe2000f8e00ff */
[----:B------:R-:W-:-:S06]  /*1c60*/  UMOV UR8, 0x1 ;  /* 0x0000000100087882 */ /* 0x000fcc0000000000 */
.L_x_14:
[----:B------:R-:W-:-:S04]  /*1c70*/  UISETP.LT.AND UP0, UPT, UR9, 0x1, UPT ;  /* 0x000000010900788c */ /* 0x000fc8000bf01270 */
[----:B------:R-:W-:-:S04]  /*1c80*/  USEL UR12, UR9, 0x1, UP0 ;  /* 0x00000001090c7887 */ /* 0x000fc80008000000 */
[----:B------:R-:W-:-:S04]  /*1c90*/  UIADD3 UR12, UR9, -UR12, URZ ;  /* 0x8000000c090c7290 */ /* 0x000fc8000fffe03f */
[----:B------:R-:W-:-:S06]  /*1ca0*/  UISETP.GE.AND UP0, UPT, UR12, 0x1, UPT ;  /* 0x000000010c00788c */ /* 0x000fcc000bf06270 */
[----:B------:R-:W-:-:S13]  /*1cb0*/  PLOP3.LUT P0, PT, PT, PT, UP0, 0x80, 0x0 ;  /* 0x000000000000781c */ /* 0x000fda0003f0f008 */
[----:B------:R-:W-:Y:S05]  /*1cc0*/  @!P0 BRA `(.L_x_20) ;  /* 0x0000000400708947 */ /* 0x000fea0003800000 */
[----:B01----:R-:W-:Y:S01]  /*1cd0*/  IMAD.U32 R6, RZ, RZ, UR12 ;  /* 0x0000000cff067e24 */ /* 0x003fe2000f8e00ff */
[----:B------:R-:W-:Y:S01]  /*1ce0*/  UMOV UR17, UR5 ;  /* 0x0000000500117c82 */ /* 0x000fe20008000000 */
[----:B------:R-:W-:-:S05]  /*1cf0*/  ULDC UR20, c[0x0][0x50c] ;  /* 0x0001430000147ab9 */ /* 0x000fca0000000800 */
.L_x_28:
[----:B------:R-:W-:-:S13]  /*1d00*/  ISETP.NE.AND P1, PT, R80, 0x3, PT ;  /* 0x000000035000780c */ /* 0x000fda0003f25270 */
[----:B01----:R-:W-:Y:S05]  /*1d10*/  @!P1 BRA `(.L_x_21) ;  /* 0x0000000000049947 */ /* 0x003fea0003800000 */
[----:B------:R-:W-:Y:S01]  /*1d20*/  BPT.TRAP 0x1 ;  /* 0x000000040000795c */ /* 0x000fe20000300000 */
.L_x_21:
[----:B------:R-:W0:Y:S01]  /*1d30*/  S2UR UR12, SR_CgaCtaId ;  /* 0x00000000000c79c3 */ /* 0x000e220000008800 */
[----:B------:R-:W-:Y:S01]  /*1d40*/  UMOV UR10, 0x400 ;  /* 0x00000400000a7882 */ /* 0x000fe20000000000 */
[----:B------:R-:W-:Y:S01]  /*1d50*/  SHF.L.U32 R7, R9, 0x1f, RZ ;  /* 0x0000001f09077819 */ /* 0x000fe200000006ff */
[----:B0-----:R-:W-:-:S04]  /*1d60*/  ULEA UR10, UR12, UR10, 0x18 ;  /* 0x0000000a0c0a7291 */ /* 0x001fc8000f8ec03f */
[----:B------:R-:W-:-:S09]  /*1d70*/  ULEA UR12, UR16, UR10, 0x3 ;  /* 0x0000000a100c7291 */ /* 0x000fd2000f8e183f */
[----:B------:R0:W1:Y:S01]  /*1d80*/  SYNCS.PHASECHK.TRANS64.TRYWAIT P0, [UR12], R7 ;  /* 0x00000007ff0075a7 */ /* 0x000062000800014c */
[----:B------:R-:W-:Y:S05]  /*1d90*/  @!P1 BRA `(.L_x_22) ;  /* 0x0000000000049947 */ /* 0x000fea0003800000 */
[----:B------:R-:W-:Y:S01]  /*1da0*/  BPT.TRAP 0x1 ;  /* 0x000000040000795c */ /* 0x000fe20000300000 */
.L_x_22:
[----:B-1----:R-:W-:Y:S05]  /*1db0*/  @P0 BRA `(.L_x_23) ;  /* 0x0000000000080947 */ /* 0x002fea0003800000 */
[----:B------:R-:W1:Y:S02]  /*1dc0*/  SYNCS.PHASECHK.TRANS64.TRYWAIT P0, [UR12], R7 ;  /* 0x00000007ff0075a7 */ /* 0x000e64000800014c */
[----:B-1----:R-:W-:Y:S05]  /*1dd0*/  @!P0 BRA `(.L_x_24) ;  /* 0x0000006000748947 */ /* 0x002fea0003800000 */
.L_x_23:
[----:B------:R-:W-:Y:S01]  /*1de0*/  UIADD3 UR12, UR10, 0x25300, URZ ;  /* 0x000253000a0c7890 */ /* 0x000fe2000fffe03f */
[----:B------:R-:W-:Y:S01]  /*1df0*/  WARPGROUP.ARRIVE ;  /* 0x00000000000079c5 */ /* 0x000fe20000000000 */
[----:B------:R-:W-:Y:S02]  /*1e00*/  UISETP.NE.AND UP0, UPT, UR7, URZ, UPT ;  /* 0x0000003f0700728c */ /* 0x000fe4000bf05270 */
[----:B------:R-:W-:Y:S02]  /*1e10*/  USHF.R.U32.HI UR12, URZ, 0x4, UR12 ;  /* 0x000000043f0c7899 */ /* 0x000fe4000801160c */
[----:B------:R-:W-:Y:S02]  /*1e20*/  USEL UR8, UR8, URZ, !UP0 ;  /* 0x0000003f08087287 */ /* 0x000fe4000c000000 */
[----:B------:R-:W-:Y:S02]  /*1e30*/  ULOP3.LUT UR7, UR12, 0x3fff, URZ, 0xc0, !UPT ;  /* 0x00003fff0c077892 */ /* 0x000fe4000f8ec03f */
[----:B------:R-:W-:-:S02]  /*1e40*/  ULOP3.LUT UR12, UR11, 0x10000, URZ, 0xfc, !UPT ;  /* 0x000100000b0c7892 */ /* 0x000fc4000f8efc3f */
[----:B------:R-:W-:Y:S02]  /*1e50*/  ULOP3.LUT UR7, UR7, 0x10000, URZ, 0xfc, !UPT ;  /* 0x0001000007077892 */ /* 0x000fe4000f8efc3f */
[----:B------:R-:W-:Y:S02]  /*1e60*/  UISETP.NE.U32.AND UP0, UPT, UR8, URZ, UPT ;  /* 0x0000003f0800728c */ /* 0x000fe4000bf05070 */
[----:B------:R-:W-:Y:S02]  /*1e70*/  ULEA UR12, UR16, UR12, 0x8 ;  /* 0x0000000c100c7291 */ /* 0x000fe4000f8e403f */
[----:B------:R-:W-:Y:S01]  /*1e80*/  ULEA UR14, UR16, UR7, 0x7 ;  /* 0x00000007100e7291 */ /* 0x000fe2000f8e383f */
[----:B------:R-:W-:Y:S01]  /*1e90*/  UMOV UR13, 0xc0000010 ;  /* 0xc0000010000d7882 */ /* 0x000fe20000000000 */
[----:B------:R-:W-:Y:S01]  /*1ea0*/  UMOV UR15, 0xc0000010 ;  /* 0xc0000010000f7882 */ /* 0x000fe20000000000 */
[----:B------:R-:W-:-:S06]  /*1eb0*/  UIADD3 UR6, UR6, 0x1, URZ ;  /* 0x0000000106067890 */ /* 0x000fcc000fffe03f */
[----:B------:R-:W-:Y:S01]  /*1ec0*/  QGMMA.64x64x32.F32.E4M3.E4M3 R24, gdesc[UR12], R24, UP0, gsb0 ;  /* 0x00e000000c1879f3 */ /* 0x000fe2000b800818 */
[----:B------:R-:W-:-:S04]  /*1ed0*/  UISETP.NE.AND UP0, UPT, UR6, UR20, UPT ;  /* 0x000000140600728c */ /* 0x000fc8000bf05270 */
[----:B------:R-:W-:-:S06]  /*1ee0*/  USEL UR7, URZ, 0x1, UP0 ;  /* 0x000000013f077887 */ /* 0x000fcc0008000000 */
[----:B------:R-:W-:Y:S01]  /*1ef0*/  ISETP.NE.AND P0, PT, RZ, UR7, PT ;  /* 0x00000007ff007c0c */ /* 0x000fe2000bf05270 */
[----:B------:R-:W-:-:S12]  /*1f00*/  WARPGROUP.DEPBAR.LE gsb0, 0x1 ;  /* 0x00008000000079c5 */ /* 0x000fd80000010100 */
[----:B------:R-:W-:Y:S05]  /*1f10*/  @!P0 BRA `(.L_x_25) ;  /* 0x0000000000888947 */ /* 0x000fea0003800000 */
[----:B------:R-:W-:Y:S02]  /*1f20*/  WARPGROUP.DEPBAR.LE gsb0, 0x0 ;  /* 0x00008000000079c5 */ /* 0x000fe40000010000 */
[----:B------:R-:W-:-:S01]  /*1f30*/  FADD R79, R24, R79 ;  /* 0x0000004f184f7221 */ /* 0x000fc20000000000 */
[----:B------:R-:W-:Y:S01]  /*1f40*/  FADD R78, R25, R78 ;  /* 0x0000004e194e7221 */ /* 0x000fe20000000000 */
        /* <DEDUP_REMOVED lines=30> */
[----:B------:R-:W-:-:S06]  /*2130*/  UMOV UR6, URZ ;  /* 0x0000003f00067c82 */ /* 0x000fcc0008000000 */
.L_x_25:
[----:B------:R-:W-:Y:S05]  /*2140*/  @!P1 BRA `(.L_x_26) ;  /* 0x0000000000049947 */ /* 0x000fea0003800000 */
[----:B------:R-:W-:Y:S01]  /*2150*/  BPT.TRAP 0x1 ;  /* 0x000000040000795c */ /* 0x000fe20000300000 */
.L_x_26:
[----:B------:R-:W-:Y:S01]  /*2160*/  ULEA UR8, UR17, UR10, 0x3 ;  /* 0x0000000a11087291 */ /* 0x000fe2000f8e183f */
[----:B------:R-:W-:-:S03]  /*2170*/  ISETP.GT.U32.AND P0, PT, R4, 0x1, PT ;  /* 0x000000010400780c */ /* 0x000fc60003f04070 */
[----:B------:R-:W-:-:S04]  /*2180*/  UIADD3 UR8, UR8, 0x128, URZ ;  /* 0x0000012808087890 */ /* 0x000fc8000fffe03f */
[----:B------:R-:W-:-:S09]  /*2190*/  UPRMT UR8, URZ, 0x654, UR8 ;  /* 0x000006543f087896 */ /* 0x000fd20008000008 */
[----:B------:R-:W-:Y:S01]  /*21a0*/  SYNCS.ARRIVE.TRANS64.RED.A1T0 RZ, [UR8], RZ ;  /* 0x000000ffffff79a7 */ /* 0x000fe20008100408 */
[----:B------:R-:W-:Y:S05]  /*21b0*/  @P0 BRA `(.L_x_27) ;  /* 0x0000000000040947 */ /* 0x000fea0003800000 */
[----:B------:R-:W-:Y:S01]  /*21c0*/  BPT.TRAP 0x1 ;  /* 0x000000040000795c */ /* 0x000fe20000300000 */
.L_x_27:
[----:B------:R-:W-:Y:S01]  /*21d0*/  UIADD3 UR16, UR16, 0x1, URZ ;  /* 0x0000000110107890 */ /* 0x000fe2000fffe03f */
[C---:B------:R-:W-:Y:S01]  /*21e0*/  ISETP.GT.AND P0, PT, R6.reuse, 0x1, PT ;  /* 0x000000010600780c */ /* 0x040fe20003f04270 */
[----:B------:R-:W-:Y:S01]  /*21f0*/  UIADD3 UR17, UR17, 0x1, URZ ;  /* 0x0000000111117890 */ /* 0x000fe2000fffe03f */
[----:B------:R-:W-:Y:S01]  /*2200*/  VIADD R6, R6, 0xffffffff ;  /* 0xffffffff06067836 */ /* 0x000fe20000000000 */
[----:B------:R-:W-:Y:S02]  /*2210*/  UISETP.NE.AND UP0, UPT, UR16, 0x25, UPT ;  /* 0x000000251000788c */ /* 0x000fe4000bf05270 */
[----:B------:R-:W-:Y:S02]  /*2220*/  UISETP.NE.AND UP1, UPT, UR17, 0x25, UPT ;  /* 0x000000251100788c */ /* 0x000fe4000bf25270 */
[----:B------:R-:W-:Y:S02]  /*2230*/  USEL UR8, URZ, 0x1, UP0 ;  /* 0x000000013f087887 */ /* 0x000fe40008000000 */
[----:B------:R-:W-:-:S02]  /*2240*/  USEL UR16, UR16, URZ, UP0 ;  /* 0x0000003f10107287 */ /* 0x000fc40008000000 */
[----:B------:R-:W-:Y:S02]  /*2250*/  USEL UR17, UR17, URZ, UP1 ;  /* 0x0000003f11117287 */ /* 0x000fe40008800000 */
[----:B------:R-:W-:Y:S01]  /*2260*/  LOP3.LUT R9, R9, UR8, RZ, 0x3c, !PT ;  /* 0x0000000809097c12 */ /* 0x000fe2000f8e3cff */
[----:B------:R-:W-:Y:S01]  /*2270*/  UMOV UR8, 0x1 ;  /* 0x0000000100087882 */ /* 0x000fe20000000000 */
[----:B------:R-:W-:Y:S08]  /*2280*/  @P0 BRA `(.L_x_28) ;  /* 0xfffffff8009c0947 */ /* 0x000ff0000383ffff */
.L_x_20:
[----:B------:R-:W-:Y:S01]  /*2290*/  UISETP.NE.AND UP0, UPT, UR6, URZ, UPT ;  /* 0x0000003f0600728c */ /* 0x000fe2000bf05270 */
[----:B01----:R-:W0:Y:S03]  /*22a0*/  LDC R6, c[0x0][0x28c] ;  /* 0x0000a300ff067b82 */ /* 0x003e260000000800 */
[----:B------:R-:W-:-:S06]  /*22b0*/  USEL UR6, URZ, 0x1, !UP0 ;  /* 0x000000013f067887 */ /* 0x000fcc000c000000 */
[----:B------:R-:W-:Y:S02]  /*22c0*/  ISETP.NE.AND P0, PT, RZ, UR6, PT ;  /* 0x00000006ff007c0c */ /* 0x000fe4000bf05270 */
[----:B0-----:R-:W-:-:S11]  /*22d0*/  ISETP.GE.AND P1, PT, R6, 0x1, PT ;  /* 0x000000010600780c */ /* 0x001fd60003f26270 */
[----:B------:R-:W-:Y:S05]  /*22e0*/  @!P0 BRA `(.L_x_29) ;  /* 0x0000000000848947 */ /* 0x000fea0003800000 */
[----:B------:R-:W-:Y:S02]  /*22f0*/  WARPGROUP.DEPBAR.LE gsb0, 0x0 ;  /* 0x00008000000079c5 */ /* 0x000fe40000010000 */
[----:B------:R-:W-:Y:S01]  /*2300*/  FADD R79, R24, R79 ;  /* 0x0000004f184f7221 */ /* 0x000fe20000000000 */
        /* <DEDUP_REMOVED lines=30> */
[----:B------:R-:W-:-:S07]  /*24f0*/  FADD R14, R14, R55 ;  /* 0x000000370e0e7221 */ /* 0x000fce0000000000 */
.L_x_29:
[----:B------:R-:W-:Y:S02]  /*2500*/  WARPGROUP.DEPBAR.LE gsb0, 0x0 ;  /* 0x00008000000079c5 */ /* 0x000fe40000010000 */
[----:B------:R-:W-:Y:S05]  /*2510*/  @!P1 BRA `(.L_x_30) ;  /* 0x0000000000489947 */ /* 0x000fea0003800000 */
[----:B------:R-:W-:-:S13]  /*2520*/  ISETP.NE.AND P0, PT, R80, 0x3, PT ;  /* 0x000000035000780c */ /* 0x000fda0003f05270 */
[----:B------:R-:W-:Y:S05]  /*2530*/  @!P0 BRA `(.L_x_31) ;  /* 0x0000000000048947 */ /* 0x000fea0003800000 */
[----:B------:R-:W-:Y:S01]  /*2540*/  BPT.TRAP 0x1 ;  /* 0x000000040000795c */ /* 0x000fe20000300000 */
.L_x_31:
[----:B------:R-:W-:Y:S01]  /*2550*/  UISETP.LT.AND UP0, UPT, UR9, 0x1, UPT ;  /* 0x000000010900788c */ /* 0x000fe2000bf01270 */
[----:B------:R-:W-:-:S03]  /*2560*/  ISETP.GT.U32.AND P0, PT, R4, 0x1, PT ;  /* 0x000000010400780c */ /* 0x000fc60003f04070 */
[----:B------:R-:W-:-:S04]  /*2570*/  USEL UR8, UR9, 0x1, UP0 ;  /* 0x0000000109087887 */ /* 0x000fc80008000000 */
[----:B------:R-:W-:-:S04]  /*2580*/  UIADD3 UR8, UR5, UR9, -UR8 ;  /* 0x0000000905087290 */ /* 0x000fc8000fffe808 */
[----:B------:R-:W-:-:S04]  /*2590*/  UIMAD.WIDE.U32 UR6, UR8, -0x45306eb3, URZ ;  /* 0xbacf914d080678a5 */ /* 0x000fc8000f8e003f */
[----:B------:R-:W-:-:S04]  /*25a0*/  UIADD3 UR6, UR8, -UR7, URZ ;  /* 0x8000000708067290 */ /* 0x000fc8000fffe03f */
[----:B------:R-:W-:-:S04]  /*25b0*/  ULEA.HI UR6, UR6, UR7, URZ, 0x1f ;  /* 0x0000000706067291 */ /* 0x000fc8000f8ff83f */
[----:B------:R-:W-:-:S04]  /*25c0*/  USHF.R.U32.HI UR6, URZ, 0x5, UR6 ;  /* 0x000000053f067899 */ /* 0x000fc80008011606 */
[----:B------:R-:W-:-:S04]  /*25d0*/  UIMAD UR6, UR6, -0x25, UR8 ;  /* 0xffffffdb060678a4 */ /* 0x000fc8000f8e0208 */
[----:B------:R-:W-:-:S04]  /*25e0*/  ULEA UR6, UR6, UR10, 0x3 ;  /* 0x0000000a06067291 */ /* 0x000fc8000f8e183f */
[----:B------:R-:W-:-:S04]  /*25f0*/  UIADD3 UR6, UR6, 0x128, URZ ;  /* 0x0000012806067890 */ /* 0x000fc8000fffe03f */
[----:B------:R-:W-:-:S09]  /*2600*/  UPRMT UR6, URZ, 0x654, UR6 ;  /* 0x000006543f067896 */ /* 0x000fd20008000006 */
[----:B------:R-:W-:Y:S01]  /*2610*/  SYNCS.ARRIVE.TRANS64.RED.A1T0 RZ, [UR6], RZ ;  /* 0x000000ffffff79a7 */ /* 0x000fe20008100406 */
[----:B------:R-:W-:Y:S05]  /*2620*/  @P0 BRA `(.L_x_30) ;  /* 0x0000000000040947 */ /* 0x000fea0003800000 */
[----:B------:R-:W-:Y:S01]  /*2630*/  BPT.TRAP 0x1 ;  /* 0x000000040000795c */ /* 0x000fe20000300000 */
.L_x_30:
[----:B------:R-:W0:Y:S01]  /*2640*/  LDC R24, c[0x0][0x288] ;  /* 0x0000a200ff187b82 */ /* 0x000e220000000800 */
[--C-:B------:R-:W-:Y:S01]  /*2650*/  SHF.R.U32.HI R6, RZ, 0x2, R2.reuse ;  /* 0x00000002ff067819 */ /* 0x100fe20000011602 */
[----:B------:R-:W-:Y:S01]  /*2660*/  IMAD.SHL.U32 R17, R12, 0x40, RZ ;  /* 0x000000400c117824 */ /* 0x000fe200078e00ff */
[C---:B------:R-:W-:Y:S01]  /*2670*/  LOP3.LUT R8, R2.reuse, 0x60, RZ, 0xc0, !PT ;  /* 0x0000006002087812 */ /* 0x040fe200078ec0ff */
[----:B------:R-:W-:Y:S01]  /*2680*/  UIADD3 UR8, UR9, UR5, URZ ;  /* 0x0000000509087290 */ /* 0x000fe2000fffe03f */
[----:B------:R-:W-:Y:S01]  /*2690*/  SHF.R.U32.HI R9, RZ, 0x7, R2 ;  /* 0x00000007ff097819 */ /* 0x000fe20000011602 */
[----:B------:R-:W-:Y:S01]  /*26a0*/  IMAD.SHL.U32 R12, R2, 0x2, RZ ;  /* 0x00000002020c7824 */ /* 0x000fe200078e00ff */
[----:B------:R-:W-:Y:S01]  /*26b0*/  LOP3.LUT R7, R6, 0x7, RZ, 0xc0, !PT ;  /* 0x0000000706077812 */ /* 0x000fe200078ec0ff */
[----:B------:R-:W-:Y:S01]  /*26c0*/  UISETP.GT.U32.AND UP0, UPT, UR8, 0x24, UPT ;  /* 0x000000240800788c */ /* 0x000fe2000bf04070 */
[----:B------:R-:W-:Y:S01]  /*26d0*/  SHF.R.U32.HI R8, RZ, 0x1, R8 ;  /* 0x00000001ff087819 */ /* 0x000fe20000011608 */
[----:B------:R-:W-:Y:S01]  /*26e0*/  UIMAD.WIDE.U32 UR6, UR8, -0x45306eb3, URZ ;  /* 0xbacf914d080678a5 */ /* 0x000fe2000f8e003f */
[----:B------:R-:W-:Y:S01]  /*26f0*/  LOP3.LUT R6, R9, 0x1, RZ, 0xc0, !PT ;  /* 0x0000000109067812 */ /* 0x000fe200078ec0ff */
[----:B------:R-:W-:Y:S01]  /*2700*/  ULDC UR12, c[0x0][0x284] ;  /* 0x0000a100000c7ab9 */ /* 0x000fe20000000800 */
[----:B------:R-:W-:Y:S01]  /*2710*/  IADD3 R13, RZ, -R8, -R7 ;  /* 0x80000008ff0d7210 */ /* 0x000fe20007ffe807 */
[----:B------:R-:W-:Y:S01]  /*2720*/  UISETP.LT.U32.AND UP0, UPT, UR9, 0x25, UP0 ;  /* 0x000000250900788c */ /* 0x000fe20008701070 */
[----:B------:R-:W-:Y:S01]  /*2730*/  SHF.R.S32.HI R32, RZ, 0x1f, R69 ;  /* 0x0000001fff207819 */ /* 0x000fe20000011445 */
[C---:B------:R-:W-:Y:S01]  /*2740*/  IMAD.SHL.U32 R26, R6.reuse, 0x40, RZ ;  /* 0x00000040061a7824 */ /* 0x040fe200078e00ff */
[----:B------:R-:W-:Y:S01]  /*2750*/  UIADD3 UR5, UR8, -UR7, URZ ;  /* 0x8000000708057290 */ /* 0x000fe2000fffe03f */
[----:B------:R-:W-:Y:S01]  /*2760*/  IMAD R25, R6, -0x40, R13 ;  /* 0xffffffc006197824 */ /* 0x000fe200078e020d */
[----:B------:R-:W-:Y:S01]  /*2770*/  LOP3.LUT R6, R2, 0x3, RZ, 0xc0, !PT ;  /* 0x0000000302067812 */ /* 0x000fe200078ec0ff */
[----:B------:R-:W-:Y:S01]  /*2780*/  UISETP.GE.U32.AND UP1, UPT, UR9, 0x25, UPT ;  /* 0x000000250900788c */ /* 0x000fe2000bf26070 */
[----:B------:R-:W-:Y:S01]  /*2790*/  LOP3.LUT R9, R26, 0x40, R7, 0xe2, !PT ;  /* 0x000000401a097812 */ /* 0x000fe200078ee207 */
[----:B------:R-:W-:Y:S01]  /*27a0*/  USEL UR6, URZ, 0x1, !UP0 ;  /* 0x000000013f067887 */ /* 0x000fe2000c000000 */
[C---:B------:R-:W-:Y:S01]  /*27b0*/  LOP3.LUT R12, R17.reuse, 0x6, R12, 0xf8, !PT ;  /* 0x00000006110c7812 */ /* 0x040fe200078ef80c */
[----:B0-----:R-:W-:Y:S01]  /*27c0*/  IMAD R26, R6, -0x2, R24 ;  /* 0xfffffffe061a7824 */ /* 0x001fe200078e0218 */
[----:B------:R-:W-:Y:S01]  /*27d0*/  ISETP.GE.AND P0, PT, R17, R24, PT ;  /* 0x000000181100720c */ /* 0x000fe20003f06270 */
[----:B------:R-:W-:Y:S01]  /*27e0*/  IMAD.SHL.U32 R24, R16, 0x80, RZ ;  /* 0x0000008010187824 */ /* 0x000fe200078e00ff */
[----:B------:R-:W-:Y:S01]  /*27f0*/  ULEA.HI UR5, UR5, UR7, URZ, 0x1f ;  /* 0x0000000705057291 */ /* 0x000fe2000f8ff83f */
[----:B------:R-:W-:Y:S01]  /*2800*/  SHF.R.S32.HI R13, RZ, 0x1f, R12 ;  /* 0x0000001fff0d7819 */ /* 0x000fe2000001140c */
[----:B------:R-:W-:Y:S01]  /*2810*/  ULDC.64 UR10, c[0x0][0x5d0] ;  /* 0x00017400000a7ab9 */ /* 0x000fe20000000a00 */
[----:B------:R-:W-:Y:S01]  /*2820*/  ULOP3.LUT UR4, UR4, UR6, URZ, 0x3c, !UPT ;  /* 0x0000000604047292 */ /* 0x000fe2000f8e3c3f */
[----:B------:R-:W-:Y:S01]  /*2830*/  ISETP.GE.OR P0, PT, R24, UR12, P0 ;  /* 0x0000000c18007c0c */ /* 0x000fe20008706670 */
[----:B------:R-:W-:Y:S01]  /*2840*/  IMAD R6, R32, UR10, RZ ;  /* 0x0000000a20067c24 */ /* 0x000fe2000f8e02ff */
[----:B------:R-:W-:Y:S01]  /*2850*/  USHF.R.U32.HI UR5, URZ, 0x5, UR5 ;  /* 0x000000053f057899 */ /* 0x000fe20008011605 */
[----:B------:R-:W-:Y:S01]  /*2860*/  IMAD.WIDE R28, R16, 0x80, RZ ;  /* 0x00000080101c7825 */ /* 0x000fe200078e02ff */
[----:B------:R-:W-:-:S02]  /*2870*/  IADD3 R25, -R24, UR12, R25 ;  /* 0x0000000c18197c10 */ /* 0x000fc4000fffe119 */
[----:B------:R-:W-:Y:S01]  /*2880*/  @UP1 ULOP3.LUT UR4, UR4, 0x1, UR5, 0x78, !UPT ;  /* 0x0000000104041892 */ /* 0x000fe2000f8e7805 */
[C---:B------:R-:W-:Y:S01]  /*2890*/  IMAD R27, R69.reuse, UR11, R6 ;  /* 0x0000000b451b7c24 */ /* 0x040fe2000f8e0206 */
[----:B------:R-:W-:Y:S01]  /*28a0*/  UIMAD UR5, UR5, -0x25, UR8 ;  /* 0xffffffdb050578a4 */ /* 0x000fe2000f8e0208 */
[----:B------:R-:W-:Y:S01]  /*28b0*/  IMAD.WIDE.U32 R6, R69, UR10, R12 ;  /* 0x0000000a45067c25 */ /* 0x000fe2000f8e000c */
[----:B------:R-:W-:-:S03]  /*28c0*/  LOP3.LUT R33, R28, R9, R8, 0xfe, !PT ;  /* 0x000000091c217212 */ /* 0x000fc600078efe08 */
[----:B------:R-:W-:Y:S02]  /*28d0*/  IMAD.IADD R7, R7, 0x1, R27 ;  /* 0x0000000107077824 */ /* 0x000fe400078e021b */
[----:B------:R-:W-:Y:S02]  /*28e0*/  IMAD.IADD R26, R26, 0x1, -R17 ;  /* 0x000000011a1a7824 */ /* 0x000fe400078e0a11 */
[----:B------:R-:W-:Y:S01]  /*28f0*/  IMAD.MOV.U32 R24, RZ, RZ, -0x1 ;  /* 0xffffffffff187424 */ /* 0x000fe200078e00ff */
[----:B------:R-:W-:Y:S06]  /*2900*/  @P0 BRA `(.L_x_32) ;  /* 0x0000002400940947 */ /* 0x000fec0003800000 */
[----:B------:R-:W0:Y:S01]  /*2910*/  LDC.64 R30, c[0x0][0x5c8] ;  /* 0x00017200ff1e7b82 */ /* 0x000e220000000a00 */
[----:B------:R-:W-:Y:S01]  /*2920*/  ULDC.64 UR6, c[0x0][0x5c0] ;  /* 0x0001700000067ab9 */ /* 0x000fe20000000a00 */
[----:B------:R-:W-:Y:S01]  /*2930*/  BSSY B0, `(.L_x_32) ;  /* 0x0000262000007945 */ /* 0x000fe20003800000 */
[-C--:B0-----:R-:W-:Y:S02]  /*2940*/  IMAD R8, R29, R30.reuse, RZ ;  /* 0x0000001e1d087224 */ /* 0x081fe400078e02ff */
[----:B------:R-:W-:-:S04]  /*2950*/  IMAD.WIDE.U32 R6, R33, R30, R6 ;  /* 0x0000001e21067225 */ /* 0x000fc800078e0006 */
[----:B------:R-:W-:Y:S01]  /*2960*/  IMAD R17, R33, R31, R8 ;  /* 0x0000001f21117224 */ /* 0x000fe200078e0208 */
[----:B------:R-:W-:Y:S02]  /*2970*/  LEA R9, P0, R30, R6, 0x3 ;  /* 0x000000061e097211 */ /* 0x000fe400078018ff */
[----:B------:R-:W-:Y:S01]  /*2980*/  IADD3 R8, P1, R6, UR6, RZ ;  /* 0x0000000606087c10 */ /* 0x000fe2000ff3e0ff */
[----:B------:R-:W-:Y:S01]  /*2990*/  IMAD.IADD R17, R7, 0x1, R17 ;  /* 0x0000000107117824 */ /* 0x000fe200078e0211 */
[----:B------:R-:W-:-:S04]  /*29a0*/  IADD3 R6, P2, R9, UR6, RZ ;  /* 0x0000000609067c10 */ /* 0x000fc8000ff5e0ff */
[----:B------:R-:W-:Y:S02]  /*29b0*/  LEA.HI.X R7, R30, R17, R31, 0x3, P0 ;  /* 0x000000111e077211 */ /* 0x000fe400000f1c1f */
[----:B----45:R-:W-:Y:S02]  /*29c0*/  FSETP.NEU.AND P0, PT, R10, RZ, PT ;  /* 0x000000ff0a00720b */ /* 0x030fe40003f0d000 */
[----:B------:R-:W-:Y:S02]  /*29d0*/  IADD3.X R9, R17, UR7, RZ, P1, !PT ;  /* 0x0000000711097c10 */ /* 0x000fe40008ffe4ff */
[----:B------:R-:W-:-:S09]  /*29e0*/  IADD3.X R7, R7, UR7, RZ, P2, !PT ;  /* 0x0000000707077c10 */ /* 0x000fd200097fe4ff */
[----:B------:R-:W-:Y:S05]  /*29f0*/  @!P0 BRA `(.L_x_33) ;  /* 0x0000001c00148947 */ /* 0x000fea0003800000 */
[----:B------:R-:W-:Y:S01]  /*2a00*/  ULDC.64 UR6, c[0x0][0x5b8] ;  /* 0x00016e0000067ab9 */ /* 0x000fe20000000a00 */
[----:B------:R-:W-:Y:S01]  /*2a10*/  ISETP.GE.AND P0, PT, R26, 0x1, PT ;  /* 0x000000011a00780c */ /* 0x000fe20003f06270 */
[----:B------:R-:W-:Y:S01]  /*2a20*/  IMAD R30, R32, UR6, RZ ;  /* 0x00000006201e7c24 */ /* 0x000fe2000f8e02ff */
[----:B------:R-:W-:Y:S01]  /*2a30*/  ULDC.64 UR10, c[0x0][0x5a8] ;  /* 0x00016a00000a7ab9 */ /* 0x000fe20000000a00 */
[----:B------:R-:W-:Y:S01]  /*2a40*/  IMAD.WIDE.U32 R16, R69, UR6, R12 ;  /* 0x0000000645107c25 */ /* 0x000fe2000f8e000c */
[----:B------:R-:W-:Y:S01]  /*2a50*/  ISETP.LT.OR P3, PT, R25, 0x1, !P0 ;  /* 0x000000011900780c */ /* 0x000fe20004761670 */
[----:B------:R-:W-:Y:S02]  /*2a60*/  BSSY B1, `(.L_x_34) ;  /* 0x000000c000017945 */ /* 0x000fe40003800000 */
[----:B------:R-:W-:Y:S01]  /*2a70*/  IMAD R69, R69, UR7, R30 ;  /* 0x0000000745457c24 */ /* 0x000fe2000f8e021e */
[----:B------:R-:W-:Y:S02]  /*2a80*/  ULDC.64 UR6, c[0x0][0x5b0] ;  /* 0x00016c0000067ab9 */ /* 0x000fe40000000a00 */
[----:B------:R-:W-:-:S02]  /*2a90*/  IMAD R27, R29, UR6, RZ ;  /* 0x000000061d1b7c24 */ /* 0x000fc4000f8e02ff */
[----:B------:R-:W-:Y:S02]  /*2aa0*/  IMAD.IADD R17, R17, 0x1, R69 ;  /* 0x0000000111117824 */ /* 0x000fe400078e0245 */
[C---:B------:R-:W-:Y:S02]  /*2ab0*/  IMAD R27, R33.reuse, UR7, R27 ;  /* 0x00000007211b7c24 */ /* 0x040fe4000f8e021b */
[----:B------:R-:W-:-:S03]  /*2ac0*/  IMAD.WIDE.U32 R12, R33, UR6, R16 ;  /* 0x00000006210c7c25 */ /* 0x000fc6000f8e0010 */
[----:B------:R-:W-:-:S04]  /*2ad0*/  IADD3 R12, P1, R12, UR10, RZ ;  /* 0x0000000a0c0c7c10 */ /* 0x000fc8000ff3e0ff */
[--C-:B------:R-:W-:Y:S02]  /*2ae0*/  IADD3.X R13, R13, UR11, R27.reuse, P1, !PT ;  /* 0x0000000b0d0d7c10 */ /* 0x100fe40008ffe41b */
[----:B------:R-:W-:Y:S01]  /*2af0*/  PRMT R27, RZ, 0x7610, R27 ;  /* 0x00007610ff1b7816 */ /* 0x000fe2000000001b */
[----:B------:R-:W-:Y:S06]  /*2b00*/  @P3 BRA `(.L_x_35) ;  /* 0x0000000000043947 */ /* 0x000fec0003800000 */
[----:B------:R0:W5:Y:S02]  /*2b10*/  LDG.E.U8 R27, desc[UR18][R12.64] ;  /* 0x000000120c1b7981 */ /* 0x000164000c1e1100 */
.L_x_35:
[----:B------:R-:W-:Y:S05]  /*2b20*/  BSYNC B1 ;  /* 0x0000000000017941 */ /* 0x000fea0003800000 */
.L_x_34:
[----:B-----5:R-:W-:Y:S01]  /*2b30*/  LOP3.LUT R27, R27, 0xff, RZ, 0xc0, !PT ;  /* 0x000000ff1b1b7812 */ /* 0x020fe200078ec0ff */
[----:B------:R-:W-:Y:S01]  /*2b40*/  BSSY B1, `(.L_x_36) ;  /* 0x000000c000017945 */ /* 0x000fe20003800000 */
[----:B------:R-:W-:Y:S02]  /*2b50*/  ISETP.GE.AND P1, PT, R26, 0x2, PT ;  /* 0x000000021a00780c */ /* 0x000fe40003f26270 */
[----:B------:R-:W-:Y:S02]  /*2b60*/  F2FP.F16.E4M3.UNPACK_B R27, R27 ;  /* 0x0000001bff1b723e */ /* 0x000fe400020006ff */
[----:B------:R-:W-:-:S03]  /*2b70*/  ISETP.LT.OR P2, PT, R25, 0x1, !P1 ;  /* 0x000000011900780c */ /* 0x000fc60004f41670 */
[----:B------:R-:W-:-:S05]  /*2b80*/  HADD2.F32 R27, -RZ, R27.H0_H0 ;  /* 0x2000001bff1b7230 */ /* 0x000fca0000004100 */
[----:B------:R-:W-:Y:S01]  /*2b90*/  FMUL R30, R27, R10 ;  /* 0x0000000a1b1e7220 */ /* 0x000fe20000400000 */
[----:B------:R-:W-:-:S03]  /*2ba0*/  PRMT R27, RZ, 0x7610, R27 ;  /* 0x00007610ff1b7816 */ /* 0x000fc6000000001b */
[----:B--2---:R-:W-:-:S05]  /*2bb0*/  FFMA R30, R79, R3, R30 ;  /* 0x000000034f1e7223 */ /* 0x004fca000000001e */
[----:B------:R-:W-:-:S05]  /*2bc0*/  F2FP.SATFINITE.E4M3.F32.PACK_AB_MERGE_C R31, RZ, R30, RZ ;  /* 0x0000001eff1f723e */ /* 0x000fca00048070ff */
[----:B------:R1:W-:Y:S01]  /*2bd0*/  @!P3 STG.E.U8 desc[UR18][R8.64], R31 ;  /* 0x0000001f0800b986 */ /* 0x0003e2000c101112 */
[----:B------:R-:W-:Y:S05]  /*2be0*/  @P2 BRA `(.L_x_37) ;  /* 0x0000000000042947 */ /* 0x000fea0003800000 */
[----:B------:R2:W5:Y:S02]  /*2bf0*/  LDG.E.U8 R27, desc[UR18][R12.64+0x1] ;  /* 0x000001120c1b7981 */ /* 0x000564000c1e1100 */
.L_x_37:
[----:B------:R-:W-:Y:S05]  /*2c00*/  BSYNC B1 ;  /* 0x0000000000017941 */ /* 0x000fea0003800000 */
.L_x_36:
[----:B-----5:R-:W-:Y:S01]  /*2c10*/  LOP3.LUT R27, R27, 0xff, RZ, 0xc0, !PT ;  /* 0x000000ff1b1b7812 */ /* 0x020fe200078ec0ff */
[----:B------:R-:W-:Y:S01]  /*2c20*/  BSSY B1, `(.L_x_38) ;  /* 0x0000012000017945 */ /* 0x000fe20003800000 */
[----:B-1----:R-:W-:Y:S02]  /*2c30*/  IADD3 R31, P3, R33, 0x8, RZ ;  /* 0x00000008211f7810 */ /* 0x002fe40007f7e0ff */
[----:B------:R-:W-:Y:S02]  /*2c40*/  F2FP.F16.E4M3.UNPACK_B R27, R27 ;  /* 0x0000001bff1b723e */ /* 0x000fe400020006ff */
[----:B------:R-:W-:Y:S01]  /*2c50*/  ISETP.LT.OR P0, PT, R25, 0x9, !P0 ;  /* 0x000000091900780c */ /* 0x000fe20004701670 */
[----:B------:R-:W-:Y:S02]  /*2c60*/  IMAD.X R28, RZ, RZ, R29, P3 ;  /* 0x000000ffff1c7224 */ /* 0x000fe400018e061d */
[----:B------:R-:W-:Y:S02]  /*2c70*/  HADD2.F32 R27, -RZ, R27.H0_H0 ;  /* 0x2000001bff1b7230 */ /* 0x000fe40000004100 */
[----:B------:R-:W-:-:S02]  /*2c80*/  IMAD R28, R28, UR6, RZ ;  /* 0x000000061c1c7c24 */ /* 0x000fc4000f8e02ff */
[----:B------:R-:W-:-:S04]  /*2c90*/  IMAD.WIDE.U32 R16, R31, UR6, R16 ;  /* 0x000000061f107c25 */ /* 0x000fc8000f8e0010 */
[----:B------:R-:W-:Y:S01]  /*2ca0*/  FMUL R27, R27, R10 ;  /* 0x0000000a1b1b7220 */ /* 0x000fe20000400000 */
[----:B------:R-:W-:-:S03]  /*2cb0*/  IMAD R31, R31, UR7, R28 ;  /* 0x000000071f1f7c24 */ /* 0x000fc6000f8e021c */
[----:B------:R-:W-:Y:S01]  /*2cc0*/  FFMA R27, R78, R3, R27 ;  /* 0x000000034e1b7223 */ /* 0x000fe2000000001b */
[----:B------:R-:W-:-:S04]  /*2cd0*/  IADD3 R16, P3, R16, UR10, RZ ;  /* 0x0000000a10107c10 */ /* 0x000fc8000ff7e0ff */
[----:B------:R-:W-:Y:S02]  /*2ce0*/  F2FP.SATFINITE.E4M3.F32.PACK_AB_MERGE_C R29, RZ, R27, RZ ;  /* 0x0000001bff1d723e */ /* 0x000fe400048070ff */
[----:B------:R-:W-:Y:S02]  /*2cf0*/  IADD3.X R17, R17, UR11, R31, P3, !PT ;  /* 0x0000000b11117c10 */ /* 0x000fe40009ffe41f */
[----:B------:R-:W-:Y:S01]  /*2d00*/  PRMT R27, RZ, 0x7610, R27 ;  /* 0x00007610ff1b7816 */ /* 0x000fe2000000001b */
[----:B------:R1:W-:Y:S01]  /*2d10*/  @!P2 STG.E.U8 desc[UR18][R8.64+0x1], R29 ;  /* 0x0000011d0800a986 */ /* 0x0003e2000c101112 */
[----:B------:R-:W-:Y:S05]  /*2d20*/  @P0 BRA `(.L_x_39) ;  /* 0x0000000000040947 */ /* 0x000fea0003800000 */
[----:B------:R3:W5:Y:S02]  /*2d30*/  LDG.E.U8 R27, desc[UR18][R16.64] ;  /* 0x00000012101b7981 */ /* 0x000764000c1e1100 */
.L_x_39:
[----:B------:R-:W-:Y:S05]  /*2d40*/  BSYNC B1 ;  /* 0x0000000000017941 */ /* 0x000fea0003800000 */
.L_x_38:
[----:B-----5:R-:W-:Y:S01]  /*2d50*/  LOP3.LUT R27, R27, 0xff, RZ, 0xc0, !PT ;  /* 0x000000ff1b1b7812 */ /* 0x020fe200078ec0ff */
[----:B------:R-:W-:Y:S01]  /*2d60*/  BSSY B1, `(.L_x_40) ;  /* 0x000000b000017945 */ /* 0x000fe20003800000 */
[----:B------:R-:W-:Y:S02]  /*2d70*/  ISETP.LT.OR P1, PT, R25, 0x9, !P1 ;  /* 0x000000091900780c */ /* 0x000fe40004f21670 */
[----:B------:R-:W-:-:S05]  /*2d80*/  F2FP.F16.E4M3.UNPACK_B R27, R27 ;  /* 0x0000001bff1b723e */ /* 0x000fca00020006ff */
[----:B------:R-:W-:-:S05]  /*2d90*/  HADD2.F32 R27, -RZ, R27.H0_H0 ;  /* 0x2000001bff1b7230 */ /* 0x000fca0000004100 */
[----:B------:R-:W-:Y:S01]  /*2da0*/  FMUL R28, R27, R10 ;  /* 0x0000000a1b1c7220 */ /* 0x000fe20000400000 */
[----:B------:R-:W-:-:S03]  /*2db0*/  PRMT R27, RZ, 0x7610, R27 ;  /* 0x00007610ff1b7816 */ /* 0x000fc6000000001b */
[----:B------:R-:W-:-:S05]  /*2dc0*/  FFMA R28, R77, R3, R28 ;  /* 0x000000034d1c7223 */ /* 0x000fca000000001c */
[----:B-1----:R-:W-:-:S05]  /*2dd0*/  F2FP.SATFINITE.E4M3.F32.PACK_AB_MERGE_C R29, RZ, R28, RZ ;  /* 0x0000001cff1d723e */ /* 0x002fca00048070ff */
[----:B------:R1:W-:Y:S01]  /*2de0*/  @!P0 STG.E.U8 desc[UR18][R6.64], R29 ;  /* 0x0000001d06008986 */ /* 0x0003e2000c101112 */
[----:B------:R-:W-:Y:S05]  /*2df0*/  @P1 BRA `(.L_x_41) ;  /* 0x0000000000041947 */ /* 0x000fea0003800000 */
[----:B------:R4:W5:Y:S02]  /*2e00*/  LDG.E.U8 R27, desc[UR18][R16.64+0x1] ;  /* 0x00000112101b7981 */ /* 0x000964000c1e1100 */
.L_x_41:
[----:B------:R-:W-:Y:S05]  /*2e10*/  BSYNC B1 ;  /* 0x0000000000017941 */ /* 0x000fea0003800000 */
.L_x_40:
[----:B-----5:R-:W-:Y:S01]  /*2e20*/  LOP3.LUT R27, R27, 0xff, RZ, 0xc0, !PT ;  /* 0x000000ff1b1b7812 */ /* 0x020fe200078ec0ff */
[----:B------:R-:W-:Y:S01]  /*2e30*/  BSSY B1, `(.L_x_42) ;  /* 0x000000c000017945 */ /* 0x000fe20003800000 */
[----:B------:R-:W-:Y:S02]  /*2e40*/  ISETP.GE.AND P0, PT, R26, 0x9, PT ;  /* 0x000000091a00780c */ /* 0x000fe40003f06270 */
[----:B------:R-:W-:Y:S02]  /*2e50*/  F2FP.F16.E4M3.UNPACK_B R27, R27 ;  /* 0x0000001bff1b723e */ /* 0x000fe400020006ff */
[----:B------:R-:W-:-:S03]  /*2e60*/  ISETP.LT.OR P2, PT, R25, 0x1, !P0 ;  /* 0x000000011900780c */ /* 0x000fc60004741670 */
[----:B------:R-:W-:-:S05]  /*2e70*/  HADD2.F32 R27, -RZ, R27.H0_H0 ;  /* 0x2000001bff1b7230 */ /* 0x000fca0000004100 */
[----:B------:R-:W-:-:S04]  /*2e80*/  FMUL R27, R27, R10 ;  /* 0x0000000a1b1b7220 */ /* 0x000fc80000400000 */
[----:B------:R-:W-:-:S05]  /*2e90*/  FFMA R27, R76, R3, R27 ;  /* 0x000000034c1b7223 */ /* 0x000fca000000001b */
[----:B-1----:R-:W-:Y:S02]  /*2ea0*/  F2FP.SATFINITE.E4M3.F32.PACK_AB_MERGE_C R29, RZ, R27, RZ ;  /* 0x0000001bff1d723e */ /* 0x002fe400048070ff */
[----:B------:R-:W-:-:S03]  /*2eb0*/  PRMT R27, RZ, 0x7610, R27 ;  /* 0x00007610ff1b7816 */ /* 0x000fc6000000001b */
[----:B------:R1:W-:Y:S01]  /*2ec0*/  @!P1 STG.E.U8 desc[UR18][R6.64+0x1], R29 ;  /* 0x0000011d06009986 */ /* 0x0003e2000c101112 */
[----:B------:R-:W-:Y:S05]  /*2ed0*/  @P2 BRA `(.L_x_43) ;  /* 0x0000000000042947 */ /* 0x000fea0003800000 */
[----:B------:R0:W5:Y:S02]  /*2ee0*/  LDG.E.U8 R27, desc[UR18][R12.64+0x8] ;  /* 0x000008120c1b7981 */ /* 0x000164000c1e1100 */
.L_x_43:
[----:B------:R-:W-:Y:S05]  /*2ef0*/  BSYNC B1 ;  /* 0x0000000000017941 */ /* 0x000fea0003800000 */
.L_x_42:
        /* <DEDUP_REMOVED lines=13> */
.L_x_45:
[----:B------:R-:W-:Y:S05]  /*2fd0*/  BSYNC B1 ;  /* 0x0000000000017941 */ /* 0x000fea0003800000 */
.L_x_44:
[----:B-----5:R-:W-:Y:S01]  /*2fe0*/  LOP3.LUT R27, R27, 0xff, RZ, 0xc0, !PT ;  /* 0x000000ff1b1b7812 */ /* 0x020fe200078ec0ff */
[----:B------:R-:W-:Y:S01]  /*2ff0*/  BSSY B1, `(.L_x_46) ;  /* 0x000000b000017945 */ /* 0x000fe20003800000 */
[----:B------:R-:W-:Y:S02]  /*3000*/  ISETP.LT.OR P0, PT, R25, 0x9, !P0 ;  /* 0x000000091900780c */ /* 0x000fe40004701670 */
[----:B------:R-:W-:-:S05]  /*3010*/  F2FP.F16.E4M3.UNPACK_B R27, R27 ;  /* 0x0000001bff1b723e */ /* 0x000fca00020006ff */
        /* <DEDUP_REMOVED lines=8> */
.L_x_47:
[----:B------:R-:W-:Y:S05]  /*30a0*/  BSYNC B1 ;  /* 0x0000000000017941 */ /* 0x000fea0003800000 */
.L_x_46:
        /* <DEDUP_REMOVED lines=12> */
.L_x_49:
[----:B------:R-:W-:Y:S05]  /*3170*/  BSYNC B1 ;  /* 0x0000000000017941 */ /* 0x000fea0003800000 */
.L_x_48:
        /* <DEDUP_REMOVED lines=13> */
.L_x_51:
[----:B------:R-:W-:Y:S05]  /*3250*/  BSYNC B1 ;  /* 0x0000000000017941 */ /* 0x000fea0003800000 */
.L_x_50:
        /* <DEDUP_REMOVED lines=13> */
.L_x_53:
[----:B------:R-:W-:Y:S05]  /*3330*/  BSYNC B1 ;  /* 0x0000000000017941 */ /* 0x000fea0003800000 */
.L_x_52:
        /* <DEDUP_REMOVED lines=12> */
.L_x_55:
[----:B------:R-:W-:Y:S05]  /*3400*/  BSYNC B1 ;  /* 0x0000000000017941 */ /* 0x000fea0003800000 */
.L_x_54:
        /* <DEDUP_REMOVED lines=12> */
.L_x_57:
[----:B------:R-:W-:Y:S05]  /*34d0*/  BSYNC B1 ;  /* 0x0000000000017941 */ /* 0x000fea0003800000 */
.L_x_56:
        /* <DEDUP_REMOVED lines=13> */
.L_x_59:
[----:B------:R-:W-:Y:S05]  /*35b0*/  BSYNC B1 ;  /* 0x0000000000017941 */ /* 0x000fea0003800000 */
.L_x_58:
        /* <DEDUP_REMOVED lines=13> */
.L_x_61:
[----:B------:R-:W-:Y:S05]  /*3690*/  BSYNC B1 ;  /* 0x0000000000017941 */ /* 0x000fea0003800000 */
.L_x_60:
        /* <DEDUP_REMOVED lines=12> */
.L_x_63:
[----:B------:R-:W-:Y:S05]  /*3760*/  BSYNC B1 ;  /* 0x0000000000017941 */ /* 0x000fea0003800000 */
.L_x_62:
        /* <DEDUP_REMOVED lines=12> */
.L_x_65:
[----:B------:R-:W-:Y:S05]  /*3830*/  BSYNC B1 ;  /* 0x0000000000017941 */ /* 0x000fea0003800000 */
.L_x_64:
        /* <DEDUP_REMOVED lines=13> */
.L_x_67:
[----:B------:R-:W-:Y:S05]  /*3910*/  BSYNC B1 ;  /* 0x0000000000017941 */ /* 0x000fea0003800000 */
.L_x_66:
        /* <DEDUP_REMOVED lines=13> */
.L_x_69:
[----:B------:R-:W-:Y:S05]  /*39f0*/  BSYNC B1 ;  /* 0x0000000000017941 */ /* 0x000fea0003800000 */
.L_x_68:
        /* <DEDUP_REMOVED lines=12> */
.L_x_71:
[----:B------:R-:W-:Y:S05]  /*3ac0*/  BSYNC B1 ;  /* 0x0000000000017941 */ /* 0x000fea0003800000 */
.L_x_70:
        /* <DEDUP_REMOVED lines=12> */
.L_x_73:
[----:B------:R-:W-:Y:S05]  /*3b90*/  BSYNC B1 ;  /* 0x0000000000017941 */ /* 0x000fea0003800000 */
.L_x_72:
        /* <DEDUP_REMOVED lines=13> */
.L_x_75:
[----:B------:R-:W-:Y:S05]  /*3c70*/  BSYNC B1 ;  /* 0x0000000000017941 */ /* 0x000fea0003800000 */
.L_x_74:
        /* <DEDUP_REMOVED lines=13> */
.L_x_77:
[----:B------:R-:W-:Y:S05]  /*3d50*/  BSYNC B1 ;  /* 0x0000000000017941 */ /* 0x000fea0003800000 */
.L_x_76:
        /* <DEDUP_REMOVED lines=12> */
.L_x_79:
[----:B------:R-:W-:Y:S05]  /*3e20*/  BSYNC B1 ;  /* 0x0000000000017941 */ /* 0x000fea0003800000 */
.L_x_78:
[----:B-----5:R-:W-:Y:S01]  /*3e30*/  LOP3.LUT R27, R27, 0xff, RZ, 0xc0, !PT ;  /* 0x000000ff1b1b7812 */ /* 0x020fe200078ec0ff */
[----:B------:R-:W-:Y:S01]  /*3e40*/  BSSY B1, `(.L_x_80) ;  /* 0x000000b000017945 */ /* 0x000fe20003800000 */
[----:B------:R-:W-:Y:S02]  /*3e50*/  ISETP.LT.OR P1, PT, R25, 0x9, !P1 ;  /* 0x000000091900780c */ /* 0x000fe40004f21670 */
[----:B------:R-:W-:-:S05]  /*3e60*/  F2FP.F16.E4M3.UNPACK_B R27, R27 ;  /* 0x0000001bff1b723e */ /* 0x000fca00020006ff */
[----:B------:R-:W-:-:S05]  /*3e70*/  HADD2.F32 R27, -RZ, R27.H0_H0 ;  /* 0x2000001bff1b7230 */ /* 0x000fca0000004100 */
[----:B------:R-:W-:-:S04]  /*3e80*/  FMUL R28, R27, R10 ;  /* 0x0000000a1b1c7220 */ /* 0x000fc80000400000 */
[----:B------:R-:W-:Y:S01]  /*3e90*/  FFMA R28, R23, R3, R28 ;  /* 0x00000003171c7223 */ /* 0x000fe2000000001c */
[----:B------:R-:W-:-:S04]  /*3ea0*/  PRMT R23, RZ, 0x7610, R23 ;  /* 0x00007610ff177816 */ /* 0x000fc80000000017 */
[----:B------:R-:W-:-:S05]  /*3eb0*/  F2FP.SATFINITE.E4M3.F32.PACK_AB_MERGE_C R27, RZ, R28, RZ ;  /* 0x0000001cff1b723e */ /* 0x000fca00048070ff */
[----:B------:R0:W-:Y:S01]  /*3ec0*/  @!P0 STG.E.U8 desc[UR18][R6.64+0x28], R27 ;  /* 0x0000281b06008986 */ /* 0x0001e2000c101112 */
[----:B------:R-:W-:Y:S05]  /*3ed0*/  @P1 BRA `(.L_x_81) ;  /* 0x0000000000041947 */ /* 0x000fea0003800000 */
[----:B------:R0:W5:Y:S02]  /*3ee0*/  LDG.E.U8 R23, desc[UR18][R16.64+0x29] ;  /* 0x0000291210177981 */ /* 0x000164000c1e1100 */
.L_x_81:
[----:B------:R-:W-:Y:S05]  /*3ef0*/  BSYNC B1 ;  /* 0x0000000000017941 */ /* 0x000fea0003800000 */
.L_x_80:
        /* <DEDUP_REMOVED lines=8> */
[----:B0-----:R-:W-:Y:S02]  /*3f80*/  F2FP.SATFINITE.E4M3.F32.PACK_AB_MERGE_C R27, RZ, R23, RZ ;  /* 0x00000017ff1b723e */ /* 0x001fe400048070ff */
[----:B------:R-:W-:-:S03]  /*3f90*/  PRMT R23, RZ, 0x7610, R23 ;  /* 0x00007610ff177816 */ /* 0x000fc60000000017 */
[----:B------:R0:W-:Y:S01]  /*3fa0*/  @!P1 STG.E.U8 desc[UR18][R6.64+0x29], R27 ;  /* 0x0000291b06009986 */ /* 0x0001e2000c101112 */
[----:B------:R-:W-:Y:S05]  /*3fb0*/  @P2 BRA `(.L_x_83) ;  /* 0x0000000000042947 */ /* 0x000fea0003800000 */
[----:B------:R0:W5:Y:S02]  /*3fc0*/  LDG.E.U8 R23, desc[UR18][R12.64+0x30] ;  /* 0x000030120c177981 */ /* 0x000164000c1e1100 */
.L_x_83:
[----:B------:R-:W-:Y:S05]  /*3fd0*/  BSYNC B1 ;  /* 0x0000000000017941 */ /* 0x000fea0003800000 */
.L_x_82:
[----:B-----5:R-:W-:Y:S01]  /*3fe0*/  LOP3.LUT R23, R23, 0xff, RZ, 0xc0, !PT ;  /* 0x000000ff17177812 */ /* 0x020fe200078ec0ff */
[----:B------:R-:W-:Y:S01]  /*3ff0*/  BSSY B1, `(.L_x_84) ;  /* 0x000000c000017945 */ /* 0x000fe20003800000 */
[----:B------:R-:W-:Y:S02]  /*4000*/  ISETP.GE.AND P1, PT, R26, 0x32, PT ;  /* 0x000000321a00780c */ /* 0x000fe40003f26270 */
[----:B------:R-:W-:Y:S02]  /*4010*/  F2FP.F16.E4M3.UNPACK_B R23, R23 ;  /* 0x00000017ff17723e */ /* 0x000fe400020006ff */
[----:B------:R-:W-:-:S03]  /*4020*/  ISETP.LT.OR P3, PT, R25, 0x1, !P1 ;  /* 0x000000011900780c */ /* 0x000fc60004f61670 */
        /* <DEDUP_REMOVED lines=8> */
.L_x_85:
[----:B------:R-:W-:Y:S05]  /*40b0*/  BSYNC B1 ;  /* 0x0000000000017941 */ /* 0x000fea0003800000 */
.L_x_84:
[----:B-----5:R-:W-:Y:S01]  /*40c0*/  LOP3.LUT R21, R21, 0xff, RZ, 0xc0, !PT ;  /* 0x000000ff15157812 */ /* 0x020fe200078ec0ff */
[----:B------:R-:W-:Y:S01]  /*40d0*/  BSSY B1, `(.L_x_86) ;  /* 0x000000b000017945 */ /* 0x000fe20003800000 */
[----:B------:R-:W-:Y:S02]  /*40e0*/  ISETP.LT.OR P0, PT, R25, 0x9, !P0 ;  /* 0x000000091900780c */ /* 0x000fe40004701670 */
[----:B------:R-:W-:-:S05]  /*40f0*/  F2FP.F16.E4M3.UNPACK_B R21, R21 ;  /* 0x00000015ff15723e */ /* 0x000fca00020006ff */
        /* <DEDUP_REMOVED lines=8> */
.L_x_87:
[----:B------:R-:W-:Y:S05]  /*4180*/  BSYNC B1 ;  /* 0x0000000000017941 */ /* 0x000fea0003800000 */
.L_x_86:
        /* <DEDUP_REMOVED lines=12> */
.L_x_89:
[----:B------:R-:W-:Y:S05]  /*4250*/  BSYNC B1 ;  /* 0x0000000000017941 */ /* 0x000fea0003800000 */
.L_x_88:
        /* <DEDUP_REMOVED lines=13> */
.L_x_91:
[----:B------:R-:W-:Y:S05]  /*4330*/  BSYNC B1 ;  /* 0x0000000000017941 */ /* 0x000fea0003800000 */
.L_x_90:
        /* <DEDUP_REMOVED lines=13> */
.L_x_93:
[----:B------:R-:W-:Y:S05]  /*4410*/  BSYNC B1 ;  /* 0x0000000000017941 */ /* 0x000fea0003800000 */
.L_x_92:
[----:B-----5:R-:W-:Y:S01]  /*4420*/  LOP3.LUT R15, R15, 0xff, RZ, 0xc0, !PT ;  /* 0x000000ff0f0f7812 */ /* 0x020fe200078ec0ff */
[----:B------:R-:W-:Y:S01]  /*4430*/  BSSY B1, `(.L_x_94) ;  /* 0x000000b000017945 */ /* 0x000fe20003800000 */
[----:B------:R-:W-:Y:S02]  /*4440*/  ISETP.LT.OR P0, PT, R25, 0x9, !P0 ;  /* 0x000000091900780c */ /* 0x000fe40004701670 */
[----:B------:R-:W-:Y:S02]  /*4450*/  F2FP.F16.E4M3.UNPACK_B R15, R15 ;  /* 0x0000000fff0f723e */ /* 0x000fe400020006ff */
[----:B0-2---:R-:W-:-:S03]  /*4460*/  PRMT R12, RZ, 0x7610, R12 ;  /* 0x00007610ff0c7816 */ /* 0x005fc6000000000c */
[----:B------:R-:W-:-:S05]  /*4470*/  HADD2.F32 R15, -RZ, R15.H0_H0 ;  /* 0x2000000fff0f7230 */ /* 0x000fca0000004100 */
[----:B------:R-:W-:-:S04]  /*4480*/  FMUL R15, R15, R10 ;  /* 0x0000000a0f0f7220 */ /* 0x000fc80000400000 */
[----:B------:R-:W-:-:S05]  /*4490*/  FFMA R15, R18, R3, R15 ;  /* 0x00000003120f7223 */ /* 0x000fca000000000f */
[----:B------:R-:W-:-:S05]  /*44a0*/  F2FP.SATFINITE.E4M3.F32.PACK_AB_MERGE_C R15, RZ, R15, RZ ;  /* 0x0000000fff0f723e */ /* 0x000fca00048070ff */
[----:B------:R0:W-:Y:S01]  /*44b0*/  @!P3 STG.E.U8 desc[UR18][R8.64+0x39], R15 ;  /* 0x0000390f0800b986 */ /* 0x0001e2000c101112 */
[----:B------:R-:W-:Y:S05]  /*44c0*/  @P0 BRA `(.L_x_95) ;  /* 0x0000000000040947 */ /* 0x000fea0003800000 */
[----:B------:R2:W5:Y:S02]  /*44d0*/  LDG.E.U8 R12, desc[UR18][R16.64+0x38] ;  /* 0x00003812100c7981 */ /* 0x000564000c1e1100 */
.L_x_95:
[----:B------:R-:W-:Y:S05]  /*44e0*/  BSYNC B1 ;  /* 0x0000000000017941 */ /* 0x000fea0003800000 */
.L_x_94:
[----:B-----5:R-:W-:Y:S01]  /*44f0*/  LOP3.LUT R12, R12, 0xff, RZ, 0xc0, !PT ;  /* 0x000000ff0c0c7812 */ /* 0x020fe200078ec0ff */
[----:B------:R-:W-:Y:S01]  /*4500*/  BSSY B1, `(.L_x_96) ;  /* 0x000000b000017945 */ /* 0x000fe20003800000 */
[----:B------:R-:W-:Y:S02]  /*4510*/  ISETP.LT.OR P1, PT, R25, 0x9, !P1 ;  /* 0x000000091900780c */ /* 0x000fe40004f21670 */
[----:B------:R-:W-:-:S05]  /*4520*/  F2FP.F16.E4M3.UNPACK_B R12, R12 ;  /* 0x0000000cff0c723e */ /* 0x000fca00020006ff */
[----:B01----:R-:W-:-:S05]  /*4530*/  HADD2.F32 R9, -RZ, R12.H0_H0 ;  /* 0x2000000cff097230 */ /* 0x003fca0000004100 */
[----:B------:R-:W-:-:S04]  /*4540*/  FMUL R8, R9, R10 ;  /* 0x0000000a09087220 */ /* 0x000fc80000400000 */
[----:B------:R-:W-:-:S05]  /*4550*/  FFMA R8, R11, R3, R8 ;  /* 0x000000030b087223 */ /* 0x000fca0000000008 */
[----:B------:R-:W-:Y:S02]  /*4560*/  F2FP.SATFINITE.E4M3.F32.PACK_AB_MERGE_C R9, RZ, R8, RZ ;  /* 0x00000008ff09723e */ /* 0x000fe400048070ff */
[----:B------:R-:W-:-:S03]  /*4570*/  PRMT R8, RZ, 0x7610, R8 ;  /* 0x00007610ff087816 */ /* 0x000fc60000000008 */
[----:B------:R0:W-:Y:S01]  /*4580*/  @!P0 STG.E.U8 desc[UR18][R6.64+0x38], R9 ;  /* 0x0000380906008986 */ /* 0x0001e2000c101112 */
[----:B------:R-:W-:Y:S05]  /*4590*/  @P1 BRA `(.L_x_97) ;  /* 0x0000000000041947 */ /* 0x000fea0003800000 */
[----:B------:R1:W5:Y:S02]  /*45a0*/  LDG.E.U8 R8, desc[UR18][R16.64+0x39] ;  /* 0x0000391210087981 */ /* 0x000364000c1e1100 */
.L_x_97:
[----:B------:R-:W-:Y:S05]  /*45b0*/  BSYNC B1 ;  /* 0x0000000000017941 */ /* 0x000fea0003800000 */
.L_x_96:
[----:B------:R-:W-:Y:S05]  /*45c0*/  @P1 BRA `(.L_x_98) ;  /* 0x0000000800601947 */ /* 0x000fea0003800000 */
[----:B-----5:R-:W-:-:S04]  /*45d0*/  LOP3.LUT R8, R8, 0xff, RZ, 0xc0, !PT ;  /* 0x000000ff08087812 */ /* 0x020fc800078ec0ff */
[----:B------:R-:W-:-:S05]  /*45e0*/  F2FP.F16.E4M3.UNPACK_B R8, R8 ;  /* 0x00000008ff08723e */ /* 0x000fca00020006ff */
[----:B0-----:R-:W-:-:S05]  /*45f0*/  HADD2.F32 R9, -RZ, R8.H0_H0 ;  /* 0x20000008ff097230 */ /* 0x001fca0000004100 */
[----:B------:R-:W-:-:S04]  /*4600*/  FMUL R9, R9, R10 ;  /* 0x0000000a09097220 */ /* 0x000fc80000400000 */
[----:B------:R-:W-:-:S05]  /*4610*/  FFMA R9, R14, R3, R9 ;  /* 0x000000030e097223 */ /* 0x000fca0000000009 */
[----:B------:R-:W-:-:S05]  /*4620*/  F2FP.SATFINITE.E4M3.F32.PACK_AB_MERGE_C R9, RZ, R9, RZ ;  /* 0x00000009ff09723e */ /* 0x000fca00048070ff */
[----:B------:R0:W-:Y:S01]  /*4630*/  STG.E.U8 desc[UR18][R6.64+0x39], R9 ;  /* 0x0000390906007986 */ /* 0x0001e2000c101112 */
[----:B------:R-:W-:Y:S05]  /*4640*/  BRA `(.L_x_98) ;  /* 0x0000000800407947 */ /* 0x000fea0003800000 */
.L_x_33:
[C---:B------:R-:W-:Y:S01]  /*4650*/  ISETP.GE.AND P3, PT, R26.reuse, 0x1, PT ;  /* 0x000000011a00780c */ /* 0x040fe20003f66270 */
[-C--:B--2---:R-:W-:Y:S01]  /*4660*/  FMUL R79, R79, R3.reuse ;  /* 0x000000034f4f7220 */ /* 0x084fe20000400000 */
[----:B------:R-:W-:Y:S01]  /*4670*/  ISETP.GE.AND P0, PT, R26, 0x2, PT ;  /* 0x000000021a00780c */ /* 0x000fe20003f06270 */
[-C--:B------:R-:W-:Y:S01]  /*4680*/  FMUL R78, R78, R3.reuse ;  /* 0x000000034e4e7220 */ /* 0x080fe20000400000 */
[----:B------:R-:W-:Y:S01]  /*4690*/  ISETP.LT.OR P1, PT, R25, 0x1, !P3 ;  /* 0x000000011900780c */ /* 0x000fe20005f21670 */
[-C--:B------:R-:W-:Y:S01]  /*46a0*/  FMUL R77, R77, R3.reuse ;  /* 0x000000034d4d7220 */ /* 0x080fe20000400000 */
[C---:B------:R-:W-:Y:S01]  /*46b0*/  ISETP.LT.OR P2, PT, R25.reuse, 0x1, !P0 ;  /* 0x000000011900780c */ /* 0x040fe20004741670 */
[-C--:B------:R-:W-:Y:S01]  /*46c0*/  FMUL R76, R76, R3.reuse ;  /* 0x000000034c4c7220 */ /* 0x080fe20000400000 */
[----:B------:R-:W-:Y:S01]  /*46d0*/  ISETP.LT.OR P3, PT, R25, 0x9, !P3 ;  /* 0x000000091900780c */ /* 0x000fe20005f61670 */
[----:B------:R-:W-:Y:S01]  /*46e0*/  FMUL R75, R75, R3 ;  /* 0x000000034b4b7220 */ /* 0x000fe20000400000 */
[----:B------:R-:W-:Y:S01]  /*46f0*/  F2FP.SATFINITE.E4M3.F32.PACK_AB_MERGE_C R79, RZ, R79, RZ ;  /* 0x0000004fff4f723e */ /* 0x000fe200048070ff */
[-C--:B------:R-:W-:Y:S01]  /*4700*/  FMUL R74, R74, R3.reuse ;  /* 0x000000034a4a7220 */ /* 0x080fe20000400000 */
[----:B------:R-:W-:Y:S01]  /*4710*/  F2FP.SATFINITE.E4M3.F32.PACK_AB_MERGE_C R13, RZ, R78, RZ ;  /* 0x0000004eff0d723e */ /* 0x000fe200048070ff */
[----:B------:R-:W-:Y:S01]  /*4720*/  FMUL R73, R73, R3 ;  /* 0x0000000349497220 */ /* 0x000fe20000400000 */
[----:B------:R-:W-:Y:S01]  /*4730*/  F2FP.SATFINITE.E4M3.F32.PACK_AB_MERGE_C R77, RZ, R77, RZ ;  /* 0x0000004dff4d723e */ /* 0x000fe200048070ff */
[-C--:B------:R-:W-:Y:S01]  /*4740*/  FMUL R72, R72, R3.reuse ;  /* 0x0000000348487220 */ /* 0x080fe20000400000 */
[----:B------:R-:W-:Y:S01]  /*4750*/  ISETP.LT.OR P0, PT, R25, 0x9, !P0 ;  /* 0x000000091900780c */ /* 0x000fe20004701670 */
[----:B------:R-:W-:Y:S01]  /*4760*/  @!P1 STG.E.U8 desc[UR18][R8.64], R79 ;  /* 0x0000004f08009986 */ /* 0x000fe2000c101112 */
[C---:B------:R-:W-:Y:S01]  /*4770*/  ISETP.GE.AND P1, PT, R26.reuse, 0x9, PT ;  /* 0x000000091a00780c */ /* 0x040fe20003f26270 */
[----:B------:R-:W-:Y:S01]  /*4780*/  FMUL R71, R71, R3 ;  /* 0x0000000347477220 */ /* 0x000fe20000400000 */
[----:B------:R-:W-:Y:S01]  /*4790*/  F2FP.SATFINITE.E4M3.F32.PACK_AB_MERGE_C R75, RZ, R75, RZ ;  /* 0x0000004bff4b723e */ /* 0x000fe200048070ff */
[----:B------:R0:W-:Y:S01]  /*47a0*/  @!P2 STG.E.U8 desc[UR18][R8.64+0x1], R13 ;  /* 0x0000010d0800a986 */ /* 0x0001e2000c101112 */
[----:B------:R-:W-:Y:S01]  /*47b0*/  ISETP.GE.AND P2, PT, R26, 0xa, PT ;  /* 0x0000000a1a00780c */ /* 0x000fe20003f46270 */
[-C--:B------:R-:W-:Y:S01]  /*47c0*/  FMUL R70, R70, R3.reuse ;  /* 0x0000000346467220 */ /* 0x080fe20000400000 */
[----:B------:R-:W-:Y:S01]  /*47d0*/  F2FP.SATFINITE.E4M3.F32.PACK_AB_MERGE_C R17, RZ, R74, RZ ;  /* 0x0000004aff11723e */ /* 0x000fe200048070ff */
[----:B------:R-:W-:Y:S01]  /*47e0*/  @!P3 STG.E.U8 desc[UR18][R6.64], R77 ;  /* 0x0000004d0600b986 */ /* 0x000fe2000c101112 */
[C---:B------:R-:W-:Y:S01]  /*47f0*/  ISETP.LT.OR P3, PT, R25.reuse, 0x1, !P1 ;  /* 0x000000011900780c */ /* 0x040fe20004f61670 */
[-C--:B------:R-:W-:Y:S01]  /*4800*/  FMUL R68, R68, R3.reuse ;  /* 0x0000000344447220 */ /* 0x080fe20000400000 */
[----:B------:R-:W-:Y:S01]  /*4810*/  ISETP.LT.OR P5, PT, R25, 0x1, !P2 ;  /* 0x000000011900780c */ /* 0x000fe200057a1670 */
[-C--:B------:R-:W-:Y:S01]  /*4820*/  FMUL R67, R67, R3.reuse ;  /* 0x0000000343437220 */ /* 0x080fe20000400000 */
[----:B------:R-:W-:Y:S01]  /*4830*/  ISETP.LT.OR P1, PT, R25, 0x9, !P1 ;  /* 0x000000091900780c */ /* 0x000fe20004f21670 */
[----:B------:R-:W-:Y:S01]  /*4840*/  FMUL R65, R65, R3 ;  /* 0x0000000341417220 */ /* 0x000fe20000400000 */
[----:B------:R-:W-:Y:S01]  /*4850*/  F2FP.SATFINITE.E4M3.F32.PACK_AB_MERGE_C R73, RZ, R73, RZ ;  /* 0x00000049ff49723e */ /* 0x000fe200048070ff */
[-C--:B------:R-:W-:Y:S01]  /*4860*/  FMUL R66, R66, R3.reuse ;  /* 0x0000000342427220 */ /* 0x080fe20000400000 */
[----:B0-----:R-:W-:Y:S01]  /*4870*/  F2FP.SATFINITE.E4M3.F32.PACK_AB_MERGE_C R13, RZ, R76, RZ ;  /* 0x0000004cff0d723e */ /* 0x001fe200048070ff */
[-C--:B------:R-:W-:Y:S01]  /*4880*/  FMUL R64, R64, R3.reuse ;  /* 0x0000000340407220 */ /* 0x080fe20000400000 */
[----:B------:R-:W-:Y:S01]  /*4890*/  ISETP.LT.OR P2, PT, R25, 0x9, !P2 ;  /* 0x000000091900780c */ /* 0x000fe20005741670 */
[-C--:B------:R-:W-:Y:S01]  /*48a0*/  FMUL R63, R63, R3.reuse ;  /* 0x000000033f3f7220 */ /* 0x080fe20000400000 */
[----:B------:R-:W-:Y:S01]  /*48b0*/  F2FP.SATFINITE.E4M3.F32.PACK_AB_MERGE_C R27, RZ, R72, RZ ;  /* 0x00000048ff1b723e */ /* 0x000fe200048070ff */
[----:B------:R0:W-:Y:S01]  /*48c0*/  @!P0 STG.E.U8 desc[UR18][R6.64+0x1], R13 ;  /* 0x0000010d06008986 */ /* 0x0001e2000c101112 */
[C---:B------:R-:W-:Y:S01]  /*48d0*/  ISETP.GE.AND P0, PT, R26.reuse, 0x11, PT ;  /* 0x000000111a00780c */ /* 0x040fe20003f06270 */
[----:B------:R-:W-:Y:S01]  /*48e0*/  FMUL R61, R61, R3 ;  /* 0x000000033d3d7220 */ /* 0x000fe20000400000 */
[----:B------:R-:W-:Y:S01]  /*48f0*/  F2FP.SATFINITE.E4M3.F32.PACK_AB_MERGE_C R71, RZ, R71, RZ ;  /* 0x00000047ff47723e */ /* 0x000fe200048070ff */
[----:B------:R-:W-:Y:S01]  /*4900*/  @!P3 STG.E.U8 desc[UR18][R8.64+0x8], R75 ;  /* 0x0000084b0800b986 */ /* 0x000fe2000c101112 */
[----:B------:R-:W-:Y:S01]  /*4910*/  ISETP.GE.AND P3, PT, R26, 0x12, PT ;  /* 0x000000121a00780c */ /* 0x000fe20003f66270 */
[----:B------:R-:W-:Y:S01]  /*4920*/  FMUL R62, R62, R3 ;  /* 0x000000033e3e7220 */ /* 0x000fe20000400000 */
[----:B------:R-:W-:Y:S01]  /*4930*/  F2FP.SATFINITE.E4M3.F32.PACK_AB_MERGE_C R67, RZ, R67, RZ ;  /* 0x00000043ff43723e */ /* 0x000fe200048070ff */
[----:B------:R1:W-:Y:S01]  /*4940*/  @!P5 STG.E.U8 desc[UR18][R8.64+0x9], R17 ;  /* 0x000009110800d986 */ /* 0x0003e2000c101112 */
[----:B------:R-:W-:Y:S01]  /*4950*/  ISETP.LT.OR P5, PT, R25, 0x1, !P3 ;  /* 0x000000011900780c */ /* 0x000fe20005fa1670 */
[-C--:B------:R-:W-:Y:S01]  /*4960*/  FMUL R59, R59, R3.reuse ;  /* 0x000000033b3b7220 */ /* 0x080fe20000400000 */
[C---:B------:R-:W-:Y:S01]  /*4970*/  ISETP.LT.OR P3, PT, R25.reuse, 0x9, !P3 ;  /* 0x000000091900780c */ /* 0x040fe20005f61670 */
[----:B------:R-:W-:Y:S01]  /*4980*/  @!P1 STG.E.U8 desc[UR18][R6.64+0x8], R73 ;  /* 0x0000084906009986 */ /* 0x000fe2000c101112 */
[----:B------:R-:W-:Y:S01]  /*4990*/  ISETP.LT.OR P1, PT, R25, 0x1, !P0 ;  /* 0x000000011900780c */ /* 0x000fe20004721670 */
[-C--:B------:R-:W-:Y:S01]  /*49a0*/  FMUL R60, R60, R3.reuse ;  /* 0x000000033c3c7220 */ /* 0x080fe20000400000 */
[----:B0-----:R-:W-:Y:S01]  /*49b0*/  F2FP.SATFINITE.E4M3.F32.PACK_AB_MERGE_C R13, RZ, R70, RZ ;  /* 0x00000046ff0d723e */ /* 0x001fe200048070ff */
[----:B------:R-:W-:Y:S01]  /*49c0*/  @!P2 STG.E.U8 desc[UR18][R6.64+0x9], R27 ;  /* 0x0000091b0600a986 */ /* 0x000fe2000c101112 */
[----:B------:R-:W-:Y:S01]  /*49d0*/  ISETP.GE.AND P2, PT, R26, 0x19, PT ;  /* 0x000000191a00780c */ /* 0x000fe20003f46270 */
[-C--:B------:R-:W-:Y:S01]  /*49e0*/  FMUL R57, R57, R3.reuse ;  /* 0x0000000339397220 */ /* 0x080fe20000400000 */
[C---:B------:R-:W-:Y:S01]  /*49f0*/  ISETP.LT.OR P0, PT, R25.reuse, 0x9, !P0 ;  /* 0x000000091900780c */ /* 0x040fe20004701670 */
[-C--:B------:R-:W-:Y:S01]  /*4a00*/  FMUL R58, R58, R3.reuse ;  /* 0x000000033a3a7220 */ /* 0x080fe20000400000 */
[----:B------:R-:W-:Y:S01]  /*4a10*/  ISETP.LT.OR P6, PT, R25, 0x1, !P2 ;  /* 0x000000011900780c */ /* 0x000fe200057c1670 */
[----:B------:R0:W-:Y:S01]  /*4a20*/  @!P5 STG.E.U8 desc[UR18][R8.64+0x11], R13 ;  /* 0x0000110d0800d986 */ /* 0x0001e2000c101112 */
[----:B-1----:R-:W-:Y:S01]  /*4a30*/  F2FP.SATFINITE.E4M3.F32.PACK_AB_MERGE_C R17, RZ, R68, RZ ;  /* 0x00000044ff11723e */ /* 0x002fe200048070ff */
[----:B------:R-:W-:Y:S01]  /*4a40*/  FMUL R56, R56, R3 ;  /* 0x0000000338387220 */ /* 0x000fe20000400000 */
[----:B------:R-:W-:Y:S01]  /*4a50*/  F2FP.SATFINITE.E4M3.F32.PACK_AB_MERGE_C R65, RZ, R65, RZ ;  /* 0x00000041ff41723e */ /* 0x000fe200048070ff */
[----:B------:R-:W-:Y:S01]  /*4a60*/  @!P1 STG.E.U8 desc[UR18][R8.64+0x10], R71 ;  /* 0x0000104708009986 */ /* 0x000fe2000c101112 */
[----:B------:R-:W-:Y:S01]  /*4a70*/  ISETP.GE.AND P1, PT, R26, 0x1a, PT ;  /* 0x0000001a1a00780c */ /* 0x000fe20003f26270 */
[-C--:B------:R-:W-:Y:S01]  /*4a80*/  FMUL R23, R23, R3.reuse ;  /* 0x0000000317177220 */ /* 0x080fe20000400000 */
[C---:B------:R-:W-:Y:S01]  /*4a90*/  ISETP.LT.OR P2, PT, R25.reuse, 0x9, !P2 ;  /* 0x000000091900780c */ /* 0x040fe20005741670 */
[----:B------:R1:W-:Y:S01]  /*4aa0*/  @!P3 STG.E.U8 desc[UR18][R6.64+0x11], R17 ;  /* 0x000011110600b986 */ /* 0x0003e2000c101112 */
[----:B------:R-:W-:Y:S01]  /*4ab0*/  ISETP.LT.OR P5, PT, R25, 0x1, !P1 ;  /* 0x000000011900780c */ /* 0x000fe20004fa1670 */
[-C--:B------:R-:W-:Y:S01]  /*4ac0*/  FMUL R21, R21, R3.reuse ;  /* 0x0000000315157220 */ /* 0x080fe20000400000 */
[----:B------:R-:W-:Y:S01]  /*4ad0*/  ISETP.LT.OR P3, PT, R25, 0x9, !P1 ;  /* 0x000000091900780c */ /* 0x000fe20004f61670 */
[----:B------:R-:W-:Y:S01]  /*4ae0*/  @!P0 STG.E.U8 desc[UR18][R6.64+0x10], R67 ;  /* 0x0000104306008986 */ /* 0x000fe2000c101112 */
[----:B0-----:R-:W-:Y:S01]  /*4af0*/  F2FP.SATFINITE.E4M3.F32.PACK_AB_MERGE_C R13, RZ, R66, RZ ;  /* 0x00000042ff0d723e */ /* 0x001fe200048070ff */
[-C--:B------:R-:W-:Y:S01]  /*4b00*/  FMUL R22, R22, R3.reuse ;  /* 0x0000000316167220 */ /* 0x080fe20000400000 */
[C---:B------:R-:W-:Y:S01]  /*4b10*/  ISETP.GE.AND P0, PT, R26.reuse, 0x21, PT ;  /* 0x000000211a00780c */ /* 0x040fe20003f06270 */
[----:B------:R-:W-:Y:S01]  /*4b20*/  @!P6 STG.E.U8 desc[UR18][R8.64+0x18], R65 ;  /* 0x000018410800e986 */ /* 0x000fe2000c101112 */
[----:B------:R-:W-:Y:S01]  /*4b30*/  ISETP.GE.AND P1, PT, R26, 0x22, PT ;  /* 0x000000221a00780c */ /* 0x000fe20003f26270 */
[-C--:B------:R-:W-:Y:S01]  /*4b40*/  FMUL R19, R19, R3.reuse ;  /* 0x0000000313137220 */ /* 0x080fe20000400000 */
[C---:B------:R-:W-:Y:S01]  /*4b50*/  ISETP.LT.OR P6, PT, R25.reuse, 0x1, !P0 ;  /* 0x000000011900780c */ /* 0x040fe200047c1670 */
[-C--:B------:R-:W-:Y:S01]  /*4b60*/  FMUL R20, R20, R3.reuse ;  /* 0x0000000314147220 */ /* 0x080fe20000400000 */
[----:B-1----:R-:W-:Y:S01]  /*4b70*/  F2FP.SATFINITE.E4M3.F32.PACK_AB_MERGE_C R17, RZ, R64, RZ ;  /* 0x00000040ff11723e */ /* 0x002fe200048070ff */
[----:B------:R0:W-:Y:S01]  /*4b80*/  @!P5 STG.E.U8 desc[UR18][R8.64+0x19], R13 ;  /* 0x0000190d0800d986 */ /* 0x0001e2000c101112 */
[----:B------:R-:W-:Y:S01]  /*4b90*/  ISETP.LT.OR P5, PT, R25, 0x1, !P1 ;  /* 0x000000011900780c */ /* 0x000fe20004fa1670 */
[----:B------:R-:W-:Y:S01]  /*4ba0*/  FMUL R15, R15, R3 ;  /* 0x000000030f0f7220 */ /* 0x000fe20000400000 */
[----:B------:R-:W-:Y:S01]  /*4bb0*/  F2FP.SATFINITE.E4M3.F32.PACK_AB_MERGE_C R63, RZ, R63, RZ ;  /* 0x0000003fff3f723e */ /* 0x000fe200048070ff */
[----:B------:R1:W-:Y:S01]  /*4bc0*/  @!P3 STG.E.U8 desc[UR18][R6.64+0x19], R17 ;  /* 0x000019110600b986 */ /* 0x0003e2000c101112 */
[----:B------:R-:W-:Y:S01]  /*4bd0*/  F2FP.SATFINITE.E4M3.F32.PACK_AB_MERGE_C R61, RZ, R61, RZ ;  /* 0x0000003dff3d723e */ /* 0x000fe200048070ff */
[-C--:B------:R-:W-:Y:S01]  /*4be0*/  FMUL R18, R18, R3.reuse ;  /* 0x0000000312127220 */ /* 0x080fe20000400000 */
[----:B------:R-:W-:Y:S01]  /*4bf0*/  F2FP.SATFINITE.E4M3.F32.PACK_AB_MERGE_C R27, RZ, R62, RZ ;  /* 0x0000003eff1b723e */ /* 0x000fe200048070ff */
[----:B------:R-:W-:Y:S01]  /*4c00*/  @!P2 STG.E.U8 desc[UR18][R6.64+0x18], R63 ;  /* 0x0000183f0600a986 */ /* 0x000fe2000c101112 */
[----:B------:R-:W-:Y:S01]  /*4c10*/  ISETP.LT.OR P3, PT, R25, 0x9, !P1 ;  /* 0x000000091900780c */ /* 0x000fe20004f61670 */
[-C--:B------:R-:W-:Y:S01]  /*4c20*/  FMUL R11, R11, R3.reuse ;  /* 0x000000030b0b7220 */ /* 0x080fe20000400000 */
[----:B------:R-:W-:Y:S01]  /*4c30*/  ISETP.GE.AND P2, PT, R26, 0x29, PT ;  /* 0x000000291a00780c */ /* 0x000fe20003f46270 */
[----:B------:R-:W-:Y:S01]  /*4c40*/  @!P6 STG.E.U8 desc[UR18][R8.64+0x20], R61 ;  /* 0x0000203d0800e986 */ /* 0x000fe2000c101112 */
[C---:B------:R-:W-:Y:S01]  /*4c50*/  ISETP.LT.OR P0, PT, R25.reuse, 0x9, !P0 ;  /* 0x000000091900780c */ /* 0x040fe20004701670 */
[----:B------:R-:W-:Y:S01]  /*4c60*/  FMUL R14, R14, R3 ;  /* 0x000000030e0e7220 */ /* 0x000fe20000400000 */
[----:B------:R-:W-:Y:S01]  /*4c70*/  ISETP.GE.AND P1, PT, R26, 0x2a, PT ;  /* 0x0000002a1a00780c */ /* 0x000fe20003f26270 */
[----:B------:R-:W-:Y:S01]  /*4c80*/  @!P5 STG.E.U8 desc[UR18][R8.64+0x21], R27 ;  /* 0x0000211b0800d986 */ /* 0x000fe2000c101112 */
[----:B------:R-:W-:-:S02]  /*4c90*/  ISETP.LT.OR P6, PT, R25, 0x1, !P2 ;  /* 0x000000011900780c */ /* 0x000fc400057c1670 */
[C---:B------:R-:W-:Y:S02]  /*4ca0*/  ISETP.LT.OR P5, PT, R25.reuse, 0x1, !P1 ;  /* 0x000000011900780c */ /* 0x040fe40004fa1670 */
[----:B------:R-:W-:Y:S02]  /*4cb0*/  F2FP.SATFINITE.E4M3.F32.PACK_AB_MERGE_C R59, RZ, R59, RZ ;  /* 0x0000003bff3b723e */ /* 0x000fe400048070ff */
[----:B0-----:R-:W-:Y:S02]  /*4cc0*/  F2FP.SATFINITE.E4M3.F32.PACK_AB_MERGE_C R13, RZ, R60, RZ ;  /* 0x0000003cff0d723e */ /* 0x001fe400048070ff */
[----:B------:R-:W-:Y:S01]  /*4cd0*/  F2FP.SATFINITE.E4M3.F32.PACK_AB_MERGE_C R57, RZ, R57, RZ ;  /* 0x00000039ff39723e */ /* 0x000fe200048070ff */
[----:B------:R-:W-:Y:S01]  /*4ce0*/  @!P0 STG.E.U8 desc[UR18][R6.64+0x20], R59 ;  /* 0x0000203b06008986 */ /* 0x000fe2000c101112 */
[----:B-1----:R-:W-:Y:S02]  /*4cf0*/  F2FP.SATFINITE.E4M3.F32.PACK_AB_MERGE_C R17, RZ, R58, RZ ;  /* 0x0000003aff11723e */ /* 0x002fe400048070ff */
[C---:B------:R-:W-:Y:S01]  /*4d00*/  ISETP.LT.OR P1, PT, R25.reuse, 0x9, !P1 ;  /* 0x000000091900780c */ /* 0x040fe20004f21670 */
[----:B------:R0:W-:Y:S01]  /*4d10*/  @!P3 STG.E.U8 desc[UR18][R6.64+0x21], R13 ;  /* 0x0000210d0600b986 */ /* 0x0001e2000c101112 */
[----:B------:R-:W-:-:S02]  /*4d20*/  ISETP.LT.OR P2, PT, R25, 0x9, !P2 ;  /* 0x000000091900780c */ /* 0x000fc40005741670 */
[C---:B------:R-:W-:Y:S01]  /*4d30*/  ISETP.GE.AND P3, PT, R26.reuse, 0x31, PT ;  /* 0x000000311a00780c */ /* 0x040fe20003f66270 */
[----:B------:R-:W-:Y:S01]  /*4d40*/  @!P6 STG.E.U8 desc[UR18][R8.64+0x28], R57 ;  /* 0x000028390800e986 */ /* 0x000fe2000c101112 */
[----:B------:R-:W-:Y:S02]  /*4d50*/  ISETP.GE.AND P0, PT, R26, 0x32, PT ;  /* 0x000000321a00780c */ /* 0x000fe40003f06270 */
[----:B------:R-:W-:Y:S01]  /*4d60*/  F2FP.SATFINITE.E4M3.F32.PACK_AB_MERGE_C R23, RZ, R23, RZ ;  /* 0x00000017ff17723e */ /* 0x000fe200048070ff */
[----:B------:R1:W-:Y:S01]  /*4d70*/  @!P5 STG.E.U8 desc[UR18][R8.64+0x29], R17 ;  /* 0x000029110800d986 */ /* 0x0003e2000c101112 */
[C---:B------:R-:W-:Y:S02]  /*4d80*/  ISETP.LT.OR P5, PT, R25.reuse, 0x1, !P3 ;  /* 0x000000011900780c */ /* 0x040fe40005fa1670 */
[----:B------:R-:W-:Y:S02]  /*4d90*/  ISETP.LT.OR P6, PT, R25, 0x1, !P0 ;  /* 0x000000011900780c */ /* 0x000fe400047c1670 */
[----:B0-----:R-:W-:Y:S01]  /*4da0*/  F2FP.SATFINITE.E4M3.F32.PACK_AB_MERGE_C R13, RZ, R56, RZ ;  /* 0x00000038ff0d723e */ /* 0x001fe200048070ff */
[----:B------:R-:W-:Y:S01]  /*4db0*/  @!P2 STG.E.U8 desc[UR18][R6.64+0x28], R23 ;  /* 0x000028170600a986 */ /* 0x000fe2000c101112 */
[----:B------:R-:W-:-:S02]  /*4dc0*/  F2FP.SATFINITE.E4M3.F32.PACK_AB_MERGE_C R21, RZ, R21, RZ ;  /* 0x00000015ff15723e */ /* 0x000fc400048070ff */
[C---:B------:R-:W-:Y:S01]  /*4dd0*/  ISETP.GE.AND P2, PT, R26.reuse, 0x3a, PT ;  /* 0x0000003a1a00780c */ /* 0x040fe20003f46270 */
[----:B------:R0:W-:Y:S01]  /*4de0*/  @!P1 STG.E.U8 desc[UR18][R6.64+0x29], R13 ;  /* 0x0000290d06009986 */ /* 0x0001e2000c101112 */
[C---:B------:R-:W-:Y:S02]  /*4df0*/  ISETP.LT.OR P1, PT, R25.reuse, 0x9, !P3 ;  /* 0x000000091900780c */ /* 0x040fe40005f21670 */
[----:B-1----:R-:W-:Y:S01]  /*4e00*/  F2FP.SATFINITE.E4M3.F32.PACK_AB_MERGE_C R17, RZ, R22, RZ ;  /* 0x00000016ff11723e */ /* 0x002fe200048070ff */
[----:B------:R-:W-:Y:S01]  /*4e10*/  @!P5 STG.E.U8 desc[UR18][R8.64+0x30], R21 ;  /* 0x000030150800d986 */ /* 0x000fe2000c101112 */
[----:B------:R-:W-:Y:S02]  /*4e20*/  ISETP.GE.AND P3, PT, R26, 0x39, PT ;  /* 0x000000391a00780c */ /* 0x000fe40003f66270 */
[C---:B------:R-:W-:Y:S01]  /*4e30*/  ISETP.LT.OR P0, PT, R25.reuse, 0x9, !P0 ;  /* 0x000000091900780c */ /* 0x040fe20004701670 */
[----:B------:R1:W-:Y:S01]  /*4e40*/  @!P6 STG.E.U8 desc[UR18][R8.64+0x31], R17 ;  /* 0x000031110800e986 */ /* 0x0003e2000c101112 */
[----:B------:R-:W-:-:S02]  /*4e50*/  ISETP.LT.OR P5, PT, R25, 0x1, !P3 ;  /* 0x000000011900780c */ /* 0x000fc40005fa1670 */
[C---:B------:R-:W-:Y:S02]  /*4e60*/  ISETP.LT.OR P6, PT, R25.reuse, 0x1, !P2 ;  /* 0x000000011900780c */ /* 0x040fe400057c1670 */
[C---:B------:R-:W-:Y:S02]  /*4e70*/  ISETP.LT.OR P3, PT, R25.reuse, 0x9, !P3 ;  /* 0x000000091900780c */ /* 0x040fe40005f61670 */
[----:B------:R-:W-:Y:S02]  /*4e80*/  ISETP.LT.OR P2, PT, R25, 0x9, !P2 ;  /* 0x000000091900780c */ /* 0x000fe40005741670 */
[----:B------:R-:W-:Y:S02]  /*4e90*/  F2FP.SATFINITE.E4M3.F32.PACK_AB_MERGE_C R19, RZ, R19, RZ ;  /* 0x00000013ff13723e */ /* 0x000fe400048070ff */
[----:B0-----:R-:W-:Y:S02]  /*4ea0*/  F2FP.SATFINITE.E4M3.F32.PACK_AB_MERGE_C R13, RZ, R20, RZ ;  /* 0x00000014ff0d723e */ /* 0x001fe400048070ff */
[----:B------:R-:W-:Y:S01]  /*4eb0*/  F2FP.SATFINITE.E4M3.F32.PACK_AB_MERGE_C R15, RZ, R15, RZ ;  /* 0x0000000fff0f723e */ /* 0x000fe200048070ff */
[----:B------:R0:W-:Y:S01]  /*4ec0*/  @!P1 STG.E.U8 desc[UR18][R6.64+0x30], R19 ;  /* 0x0000301306009986 */ /* 0x0001e2000c101112 */
[----:B-1----:R-:W-:-:S02]  /*4ed0*/  F2FP.SATFINITE.E4M3.F32.PACK_AB_MERGE_C R17, RZ, R18, RZ ;  /* 0x00000012ff11723e */ /* 0x002fc400048070ff */
[----:B------:R-:W-:Y:S01]  /*4ee0*/  F2FP.SATFINITE.E4M3.F32.PACK_AB_MERGE_C R11, RZ, R11, RZ ;  /* 0x0000000bff0b723e */ /* 0x000fe200048070ff */
[----:B------:R0:W-:Y:S01]  /*4ef0*/  @!P0 STG.E.U8 desc[UR18][R6.64+0x31], R13 ;  /* 0x0000310d06008986 */ /* 0x0001e2000c101112 */
[----:B------:R-:W-:-:S03]  /*4f00*/  F2FP.SATFINITE.E4M3.F32.PACK_AB_MERGE_C R21, RZ, R14, RZ ;  /* 0x0000000eff15723e */ /* 0x000fc600048070ff */
[----:B------:R0:W-:Y:S04]  /*4f10*/  @!P5 STG.E.U8 desc[UR18][R8.64+0x38], R15 ;  /* 0x0000380f0800d986 */ /* 0x0001e8000c101112 */
[----:B------:R0:W-:Y:S04]  /*4f20*/  @!P6 STG.E.U8 desc[UR18][R8.64+0x39], R17 ;  /* 0x000039110800e986 */ /* 0x0001e8000c101112 */
[----:B------:R0:W-:Y:S04]  /*4f30*/  @!P3 STG.E.U8 desc[UR18][R6.64+0x38], R11 ;  /* 0x0000380b0600b986 */ /* 0x0001e8000c101112 */
[----:B------:R0:W-:Y:S02]  /*4f40*/  @!P2 STG.E.U8 desc[UR18][R6.64+0x39], R21 ;  /* 0x000039150600a986 */ /* 0x0001e4000c101112 */
.L_x_98:
[----:B------:R-:W-:Y:S05]  /*4f50*/  BSYNC B0 ;  /* 0x0000000000007941 */ /* 0x000fea0003800000 */
.L_x_32:
[----:B------:R-:W-:Y:S01]  /*4f60*/  ULDC UR6, c[0x0][0xc] ;  /* 0x0000030000067ab9 */ /* 0x000fe20000000800 */
[----:B------:R-:W-:Y:S01]  /*4f70*/  ULDC UR7, c[0x0][0x10] ;  /* 0x0000040000077ab9 */ /* 0x000fe20000000800 */
[----:B0-----:R-:W0:Y:S01]  /*4f80*/  LDC R9, c[0x0][0x14] ;  /* 0x00000500ff097b82 */ /* 0x001e220000000800 */
[----:B------:R-:W-:Y:S01]  /*4f90*/  UIMAD.WIDE.U32 UR6, UR6, UR7, URZ ;  /* 0x00000007060672a5 */ /* 0x000fe2000f8e003f */
[----:B------:R-:W-:Y:S02]  /*4fa0*/  IMAD.MOV.U32 R6, RZ, RZ, R0 ;  /* 0x000000ffff067224 */ /* 0x000fe400078e0000 */
[----:B------:R-:W-:Y:S02]  /*4fb0*/  IMAD.MOV.U32 R7, RZ, RZ, R5 ;  /* 0x000000ffff077224 */ /* 0x000fe400078e0005 */
[----:B------:R-:W-:Y:S02]  /*4fc0*/  IMAD.MOV.U32 R12, RZ, RZ, -0x1 ;  /* 0xffffffffff0c7424 */ /* 0x000fe400078e00ff */
[----:B------:R-:W-:-:S02]  /*4fd0*/  IMAD.MOV.U32 R69, RZ, RZ, -0x1 ;  /* 0xffffffffff457424 */ /* 0x000fc400078e00ff */
[----:B0-----:R-:W-:-:S04]  /*4fe0*/  IMAD.WIDE.U32 R6, R9, UR6, R6 ;  /* 0x0000000609067c25 */ /* 0x001fc8000f8e0006 */
[----:B------:R-:W-:Y:S01]  /*4ff0*/  IMAD R5, R9, UR7, RZ ;  /* 0x0000000709057c24 */ /* 0x000fe2000f8e02ff */
[----:B------:R-:W-:Y:S01]  /*5000*/  ULDC.64 UR6, c[0x0][0x650] ;  /* 0x0001940000067ab9 */ /* 0x000fe20000000a00 */
[----:B------:R-:W-:Y:S01]  /*5010*/  IMAD.MOV.U32 R0, RZ, RZ, R6 ;  /* 0x000000ffff007224 */ /* 0x000fe200078e0006 */
[----:B------:R-:W-:Y:S01]  /*5020*/  ISETP.GE.U32.AND P0, PT, R6, UR6, PT ;  /* 0x0000000606007c0c */ /* 0x000fe2000bf06070 */
[----:B------:R-:W-:Y:S01]  /*5030*/  IMAD.IADD R5, R7, 0x1, R5 ;  /* 0x0000000107057824 */ /* 0x000fe200078e0205 */
[----:B------:R-:W-:-:S04]  /*5040*/  PRMT R7, RZ, 0x7610, R7 ;  /* 0x00007610ff077816 */ /* 0x000fc80000000007 */
[----:B------:R-:W-:-:S13]  /*5050*/  ISETP.GE.U32.AND.EX P0, PT, R5, UR7, PT, P0 ;  /* 0x0000000705007c0c */ /* 0x000fda000bf06100 */
[----:B------:R-:W-:Y:S05]  /*5060*/  @P0 BRA `(.L_x_99) ;  /* 0x0000000400640947 */ /* 0x000fea0003800000 */
[----:B------:R-:W0:Y:S01]  /*5070*/  S2R R20, SR_CTAID.X ;  /* 0x0000000000147919 */ /* 0x000e220000002500 */
[----:B------:R-:W0:Y:S01]  /*5080*/  LDC.64 R14, c[0x0][0x628] ;  /* 0x00018a00ff0e7b82 */ /* 0x000e220000000a00 */
[----:B------:R-:W-:Y:S01]  /*5090*/  ULDC UR6, c[0x0][0x150] ;  /* 0x0000540000067ab9 */ /* 0x000fe20000000800 */
[----:B------:R-:W-:Y:S01]  /*50a0*/  IMAD.MOV.U32 R12, RZ, RZ, R0 ;  /* 0x000000ffff0c7224 */ /* 0x000fe200078e0000 */
[----:B------:R-:W0:Y:S01]  /*50b0*/  S2R R22, SR_CTAID.Y ;  /* 0x0000000000167919 */ /* 0x000e220000002600 */
[----:B------:R-:W-:-:S04]  /*50c0*/  IMAD.MOV.U32 R13, RZ, RZ, R5 ;  /* 0x000000ffff0d7224 */ /* 0x000fc800078e0005 */
[----:B------:R-:W0:Y:S08]  /*50d0*/  LDC R23, c[0x0][0x144] ;  /* 0x00005100ff177b82 */ /* 0x000e300000000800 */
[----:B-1234-:R-:W1:Y:S08]  /*50e0*/  LDC R16, c[0x0][0x630] ;  /* 0x00018c00ff107b82 */ /* 0x01ee700000000800 */
[----:B------:R-:W2:Y:S01]  /*50f0*/  LDC.64 R18, c[0x0][0x620] ;  /* 0x00018800ff127b82 */ /* 0x000ea20000000a00 */
[----:B0-----:R-:W-:-:S04]  /*5100*/  ISETP.NE.U32.AND P0, PT, R14, RZ, PT ;  /* 0x000000ff0e00720c */ /* 0x001fc80003f05070 */
[----:B------:R-:W-:Y:S02]  /*5110*/  ISETP.NE.AND.EX P0, PT, R15, RZ, PT, P0 ;  /* 0x000000ff0f00720c */ /* 0x000fe40003f05300 */
[----:B------:R-:W-:-:S05]  /*5120*/  I2FP.F32.U32 R6, R20 ;  /* 0x0000001400067245 */ /* 0x000fca0000201000 */
[----:B------:R-:W-:-:S04]  /*5130*/  FMUL R6, R6, UR6 ;  /* 0x0000000606067c20 */ /* 0x000fc80008400000 */
[----:B------:R0:W3:Y:S02]  /*5140*/  F2I.U32.TRUNC.NTZ R21, R6 ;  /* 0x0000000600157305 */ /* 0x0000e4000020f000 */
[----:B-1----:R-:W-:Y:S05]  /*5150*/  @!P0 BRA `(.L_x_100) ;  /* 0x0000000000288947 */ /* 0x002fea0003800000 */
[----:B------:R-:W1:Y:S02]  /*5160*/  LDC R7, c[0x0][0x634] ;  /* 0x00018d00ff077b82 */ /* 0x000e640000000800 */
[----:B-1----:R-:W-:-:S05]  /*5170*/  IADD3 R11, P0, R0, R7, RZ ;  /* 0x00000007000b7210 */ /* 0x002fca0007f1e0ff */
[----:B------:R-:W-:-:S04]  /*5180*/  IMAD.X R17, RZ, RZ, R5, P0 ;  /* 0x000000ffff117224 */ /* 0x000fc800000e0605 */
[----:B0-----:R-:W-:-:S04]  /*5190*/  IMAD.WIDE.U32 R6, R17, R14, RZ ;  /* 0x0000000e11067225 */ /* 0x001fc800078e00ff */
[----:B-----5:R-:W-:-:S04]  /*51a0*/  IMAD.WIDE.U32 R8, P0, R11, R15, R6 ;  /* 0x0000000f0b087225 */ /* 0x020fc80007800006 */
[----:B------:R-:W-:-:S04]  /*51b0*/  IMAD.WIDE.U32 R6, R11, R14, RZ ;  /* 0x0000000e0b067225 */ /* 0x000fc800078e00ff */
[----:B------:R-:W-:Y:S01]  /*51c0*/  IMAD.X R13, RZ, RZ, RZ, P0 ;  /* 0x000000ffff0d7224 */ /* 0x000fe200000e06ff */
[----:B------:R-:W-:Y:S01]  /*51d0*/  IADD3 RZ, P0, R7, R8, RZ ;  /* 0x0000000807ff7210 */ /* 0x000fe20007f1e0ff */
[----:B------:R-:W-:-:S04]  /*51e0*/  IMAD.MOV.U32 R12, RZ, RZ, R9 ;  /* 0x000000ffff0c7224 */ /* 0x000fc800078e0009 */
[----:B------:R-:W-:-:S08]  /*51f0*/  IMAD.WIDE.U32.X R12, R17, R15, R12, P0 ;  /* 0x0000000f110c7225 */ /* 0x000fd000000e040c */
.L_x_100:
[-CC-:B------:R-:W-:Y:S01]  /*5200*/  SHF.R.U64 R69, R12, R16.reuse, R13.reuse ;  /* 0x000000100c457219 */ /* 0x180fe2000000120d */
[----:B------:R-:W1:Y:S01]  /*5210*/  LDC.64 R28, c[0x0][0x640] ;  /* 0x00019000ff1c7b82 */ /* 0x000e620000000a00 */
[----:B0-----:R-:W-:Y:S01]  /*5220*/  SHF.R.U32.HI R6, RZ, R16, R13 ;  /* 0x00000010ff067219 */ /* 0x001fe2000001160d */
[----:B---3--:R-:W-:Y:S01]  /*5230*/  IMAD.MOV R21, RZ, RZ, -R21 ;  /* 0x000000ffff157224 */ /* 0x008fe200078e0a15 */
[----:B------:R-:W-:Y:S01]  /*5240*/  IADD3 R9, P0, RZ, -R69, RZ ;  /* 0x80000045ff097210 */ /* 0x000fe20007f1e0ff */
[----:B------:R-:W-:Y:S01]  /*5250*/  ULDC UR6, c[0x0][0x154] ;  /* 0x0000550000067ab9 */ /* 0x000fe20000000800 */
[----:B------:R-:W-:Y:S02]  /*5260*/  IMAD.MOV.U32 R11, RZ, RZ, 0x1 ;  /* 0x00000001ff0b7424 */ /* 0x000fe400078e00ff */
[----:B------:R-:W-:Y:S01]  /*5270*/  IMAD R21, R23, R21, R20 ;  /* 0x0000001517157224 */ /* 0x000fe200078e0214 */
[----:B------:R-:W0:Y:S01]  /*5280*/  LDC R12, c[0x0][0x618] ;  /* 0x00018600ff0c7b82 */ /* 0x000e220000000800 */
[----:B------:R-:W-:-:S02]  /*5290*/  IMAD.X R7, RZ, RZ, ~R6, P0 ;  /* 0x000000ffff077224 */ /* 0x000fc400000e0e06 */
[----:B------:R-:W-:Y:S02]  /*52a0*/  IMAD.MOV.U32 R6, RZ, RZ, R0 ;  /* 0x000000ffff067224 */ /* 0x000fe400078e0000 */
[-C--:B--2--5:R-:W-:Y:S02]  /*52b0*/  IMAD R8, R7, R18.reuse, RZ ;  /* 0x0000001207087224 */ /* 0x0a4fe400078e02ff */
[----:B------:R-:W-:Y:S01]  /*52c0*/  IMAD.MOV.U32 R7, RZ, RZ, R5 ;  /* 0x000000ffff077224 */ /* 0x000fe200078e0005 */
[----:B------:R-:W2:Y:S01]  /*52d0*/  LDC R24, c[0x0][0x608] ;  /* 0x00018200ff187b82 */ /* 0x000ea20000000800 */
[----:B------:R-:W-:-:S04]  /*52e0*/  IMAD.WIDE.U32 R6, R9, R18, R6 ;  /* 0x0000001209067225 */ /* 0x000fc800078e0006 */
[----:B------:R-:W-:-:S03]  /*52f0*/  IMAD R9, R9, R19, R8 ;  /* 0x0000001309097224 */ /* 0x000fc600078e0208 */
[----:B------:R-:W3:Y:S01]  /*5300*/  LDC R26, c[0x0][0x658] ;  /* 0x00019600ff1a7b82 */ /* 0x000ee20000000800 */
[----:B------:R-:W-:Y:S01]  /*5310*/  I2FP.F32.U32 R8, R22 ;  /* 0x0000001600087245 */ /* 0x000fe20000201000 */
[----:B------:R-:W-:Y:S01]  /*5320*/  IMAD.IADD R7, R7, 0x1, R9 ;  /* 0x0000000107077824 */ /* 0x000fe200078e0209 */
[----:B-1----:R-:W-:Y:S01]  /*5330*/  ISETP.NE.U32.AND P0, PT, R28, RZ, PT ;  /* 0x000000ff1c00720c */ /* 0x002fe20003f05070 */
[----:B------:R-:W-:Y:S02]  /*5340*/  IMAD.MOV.U32 R9, RZ, RZ, -0x1 ;  /* 0xffffffffff097424 */ /* 0x000fe400078e00ff */
[----:B------:R-:W-:Y:S02]  /*5350*/  FMUL R8, R8, UR6 ;  /* 0x0000000608087c20 */ /* 0x000fe40008400000 */
[----:B------:R-:W1:Y:S01]  /*5360*/  LDC R19, c[0x0][0x148] ;  /* 0x00005200ff137b82 */ /* 0x000e620000000800 */
[----:B0-----:R-:W-:Y:S01]  /*5370*/  SHF.R.U64 R16, R6, R12, R7 ;  /* 0x0000000c06107219 */ /* 0x001fe20000001207 */
[----:B------:R0:W4:Y:S01]  /*5380*/  F2I.U32.TRUNC.NTZ R17, R8 ;  /* 0x0000000800117305 */ /* 0x000122000020f000 */
[----:B------:R-:W-:-:S02]  /*5390*/  ISETP.NE.AND.EX P0, PT, R29, RZ, PT, P0 ;  /* 0x000000ff1d00720c */ /* 0x000fc40003f05300 */
[----:B------:R-:W-:-:S03]  /*53a0*/  SHF.R.U32.HI R7, RZ, R12, R7 ;  /* 0x0000000cff077219 */ /* 0x000fc60000011607 */
[----:B------:R-:W0:Y:S01]  /*53b0*/  LDC R20, c[0x0][0x600] ;  /* 0x00018000ff147b82 */ /* 0x000e220000000800 */
[-CC-:B--2---:R-:W-:Y:S02]  /*53c0*/  SHF.R.U64 R14, R16, R24.reuse, R7.reuse ;  /* 0x00000018100e7219 */ /* 0x184fe40000001207 */
[----:B------:R-:W-:-:S05]  /*53d0*/  SHF.R.U32.HI R7, RZ, R24, R7 ;  /* 0x00000018ff077219 */ /* 0x000fca0000011607 */
[----:B------:R-:W2:Y:S01]  /*53e0*/  LDC R25, c[0x0][0x648] ;  /* 0x00019200ff197b82 */ /* 0x000ea20000000800 */
[-CC-:B---3--:R-:W-:Y:S02]  /*53f0*/  SHF.R.U64 R18, R14, R26.reuse, R7.reuse ;  /* 0x0000001a0e127219 */ /* 0x188fe40000001207 */
[-C--:B------:R-:W-:Y:S02]  /*5400*/  SHF.L.U32 R9, R9, R26.reuse, RZ ;  /* 0x0000001a09097219 */ /* 0x080fe400000006ff */
[-C--:B------:R-:W-:Y:S01]  /*5410*/  SHF.R.U32.HI R7, RZ, R26.reuse, R7 ;  /* 0x0000001aff077219 */ /* 0x080fe20000011607 */
[----:B------:R-:W-:Y:S01]  /*5420*/  IMAD.MOV.U32 R6, RZ, RZ, R18 ;  /* 0x000000ffff067224 */ /* 0x000fe200078e0012 */
[----:B------:R-:W-:Y:S01]  /*5430*/  SHF.L.U32 R24, R11, R26, RZ ;  /* 0x0000001a0b187219 */ /* 0x000fe200000006ff */
[----:B------:R-:W3:Y:S01]  /*5440*/  LDC R27, c[0x0][0x638] ;  /* 0x00018e00ff1b7b82 */ /* 0x000ee20000000800 */
[----:B------:R-:W-:-:S07]  /*5450*/  LOP3.LUT R23, RZ, R9, RZ, 0x33, !PT ;  /* 0x00000009ff177212 */ /* 0x000fce00078e33ff */
[----:B------:R-:W0:Y:S01]  /*5460*/  LDC R30, c[0x0][0x610] ;  /* 0x00018400ff1e7b82 */ /* 0x000e220000000800 */
[----:B----4-:R-:W-:Y:S05]  /*5470*/  @!P0 BRA `(.L_x_101) ;  /* 0x0000000000288947 */ /* 0x010fea0003800000 */
[----:B------:R-:W4:Y:S02]  /*5480*/  LDC R11, c[0x0][0x64c] ;  /* 0x00019300ff0b7b82 */ /* 0x000f240000000800 */
[----:B----4-:R-:W-:-:S05]  /*5490*/  IADD3 R11, P0, R18, R11, RZ ;  /* 0x0000000b120b7210 */ /* 0x010fca0007f1e0ff */
[----:B------:R-:W-:-:S04]  /*54a0*/  IMAD.X R15, RZ, RZ, R7, P0 ;  /* 0x000000ffff0f7224 */ /* 0x000fc800000e0607 */
[----:B------:R-:W-:-:S04]  /*54b0*/  IMAD.WIDE.U32 R6, R15, R28, RZ ;  /* 0x0000001c0f067225 */ /* 0x000fc800078e00ff */
[----:B0-----:R-:W-:-:S04]  /*54c0*/  IMAD.WIDE.U32 R8, P0, R11, R29, R6 ;  /* 0x0000001d0b087225 */ /* 0x001fc80007800006 */
[----:B------:R-:W-:-:S04]  /*54d0*/  IMAD.WIDE.U32 R6, R11, R28, RZ ;  /* 0x0000001c0b067225 */ /* 0x000fc800078e00ff */
[----:B------:R-:W-:Y:S01]  /*54e0*/  IMAD.X R13, RZ, RZ, RZ, P0 ;  /* 0x000000ffff0d7224 */ /* 0x000fe200000e06ff */
[----:B------:R-:W-:Y:S01]  /*54f0*/  IADD3 RZ, P0, R7, R8, RZ ;  /* 0x0000000807ff7210 */ /* 0x000fe20007f1e0ff */
[----:B------:R-:W-:-:S04]  /*5500*/  IMAD.MOV.U32 R12, RZ, RZ, R9 ;  /* 0x000000ffff0c7224 */ /* 0x000fc800078e0009 */
[----:B------:R-:W-:-:S08]  /*5510*/  IMAD.WIDE.U32.X R6, R15, R29, R12, P0 ;  /* 0x0000001d0f067225 */ /* 0x000fd000000e040c */
.L_x_101:
[----:B--2---:R-:W-:Y:S01]  /*5520*/  SHF.R.U64 R6, R6, R25, R7 ;  /* 0x0000001906067219 */ /* 0x004fe20000001207 */
[----:B0-----:R-:W-:Y:S01]  /*5530*/  VIADD R11, R20, 0xffffffff ;  /* 0xffffffff140b7836 */ /* 0x001fe20000000000 */
[----:B------:R-:W-:Y:S01]  /*5540*/  LOP3.LUT R9, R14, R23, RZ, 0xc0, !PT ;  /* 0x000000170e097212 */ /* 0x000fe200078ec0ff */
[----:B------:R-:W-:Y:S02]  /*5550*/  IMAD.MOV R17, RZ, RZ, -R17 ;  /* 0x000000ffff117224 */ /* 0x000fe400078e0a11 */
[----:B------:R-:W-:Y:S02]  /*5560*/  IMAD.MOV R7, RZ, RZ, -R6 ;  /* 0x000000ffff077224 */ /* 0x000fe400078e0a06 */
[----:B------:R-:W-:Y:S01]  /*5570*/  IMAD R24, R24, R6, R9 ;  /* 0x0000000618187224 */ /* 0x000fe200078e0209 */
[----:B------:R-:W-:Y:S01]  /*5580*/  LOP3.LUT R9, R16, R11, RZ, 0xc0, !PT ;  /* 0x0000000b10097212 */ /* 0x000fe200078ec0ff */
[----:B-1----:R-:W-:Y:S02]  /*5590*/  @P4 IMAD R21, R19, R17, R22 ;  /* 0x0000001113154224 */ /* 0x002fe400078e0216 */
[----:B---3--:R-:W-:-:S02]  /*55a0*/  IMAD R6, R7, R27, R18 ;  /* 0x0000001b07067224 */ /* 0x008fc400078e0212 */
[----:B------:R-:W-:Y:S02]  /*55b0*/  IMAD R24, R24, R30, R21 ;  /* 0x0000001e18187224 */ /* 0x000fe400078e0215 */
[----:B------:R-:W-:Y:S02]  /*55c0*/  IMAD R9, R6, R20, R9 ;  /* 0x0000001406097224 */ /* 0x000fe400078e0209 */
[----:B------:R-:W-:-:S03]  /*55d0*/  IMAD.MOV.U32 R7, RZ, RZ, 0x1 ;  /* 0x00000001ff077424 */ /* 0x000fc600078e00ff */
[----:B------:R-:W-:Y:S02]  /*55e0*/  SEL R12, R9, R24, !P4 ;  /* 0x00000018090c7207 */ /* 0x000fe40006000000 */
[----:B------:R-:W-:-:S07]  /*55f0*/  SEL R24, R24, R9, !P4 ;  /* 0x0000000918187207 */ /* 0x000fce0006000000 */
.L_x_99:
[----:B------:R-:W-:Y:S01]  /*5600*/  LOP3.LUT P0, RZ, R7, 0xff, RZ, 0xc0, !PT ;  /* 0x000000ff07ff7812 */ /* 0x000fe2000780c0ff */
[----:B-1234-:R-:W-:-:S12]  /*5610*/  IMAD.MOV.U32 R16, RZ, RZ, R24 ;  /* 0x000000ffff107224 */ /* 0x01efd800078e0018 */
[----:B------:R-:W-:Y:S05]  /*5620*/  @P0 BRA `(.L_x_102) ;  /* 0xffffffbc00580947 */ /* 0x000fea000383ffff */
[----:B------:R-:W-:Y:S05]  /*5630*/  EXIT ;  /* 0x000000000000794d */ /* 0x000fea0003800000 */
.L_x_4:
[----:B0-----:R-:W-:Y:S01]  /*5640*/  ULDC.64 UR4, c[0x0][0x650] ;  /* 0x0001940000047ab9 */ /* 0x001fe20000000a00 */
        /* <DEDUP_REMOVED lines=25> */
.L_x_104:
[-CC-:B------:R-:W-:Y:S01]  /*57e0*/  SHF.R.U64 R16, R14, R18.reuse, R15.reuse ;  /* 0x000000120e107219 */ /* 0x180fe2000000120f */
[----:B------:R-:W0:Y:S01]  /*57f0*/  LDC R22, c[0x0][0x618] ;  /* 0x00018600ff167b82 */ /* 0x000e220000000800 */
[----:B------:R-:W-:Y:S01]  /*5800*/  SHF.R.U32.HI R7, RZ, R18, R15 ;  /* 0x00000012ff077219 */ /* 0x000fe2000001160f */
[----:B------:R-:W-:Y:S01]  /*5810*/  ULDC UR4, c[0x0][0x150] ;  /* 0x0000540000047ab9 */ /* 0x000fe20000000800 */
[----:B------:R-:W-:Y:S01]  /*5820*/  IADD3 R9, P0, RZ, -R16, RZ ;  /* 0x80000010ff097210 */ /* 0x000fe20007f1e0ff */
[----:B------:R-:W-:Y:S01]  /*5830*/  IMAD.MOV.U32 R10, RZ, RZ, R0 ;  /* 0x000000ffff0a7224 */ /* 0x000fe200078e0000 */
[----:B------:R-:W-:Y:S01]  /*5840*/  I2FP.F32.U32 R12, R6 ;  /* 0x00000006000c7245 */ /* 0x000fe20000201000 */
[----:B------:R-:W-:Y:S02]  /*5850*/  IMAD.MOV.U32 R11, RZ, RZ, R5 ;  /* 0x000000ffff0b7224 */ /* 0x000fe400078e0005 */
[----:B------:R-:W1:Y:S01]  /*5860*/  LDC.64 R24, c[0x0][0x640] ;  /* 0x00019000ff187b82 */ /* 0x000e620000000a00 */
[----:B------:R-:W-:-:S02]  /*5870*/  IMAD.X R7, RZ, RZ, ~R7, P0 ;  /* 0x000000ffff077224 */ /* 0x000fc400000e0e07 */
[----:B------:R-:W-:Y:S01]  /*5880*/  FMUL R13, R12, UR4 ;  /* 0x000000040c0d7c20 */ /* 0x000fe20008400000 */
[----:B------:R-:W-:Y:S01]  /*5890*/  IMAD.WIDE.U32 R10, R9, R20, R10 ;  /* 0x00000014090a7225 */ /* 0x000fe200078e000a */
[----:B------:R-:W-:-:S03]  /*58a0*/  ULDC UR4, c[0x0][0x154] ;  /* 0x0000550000047ab9 */ /* 0x000fc60000000800 */
[----:B------:R-:W-:Y:S01]  /*58b0*/  IMAD R12, R7, R20, RZ ;  /* 0x00000014070c7224 */ /* 0x000fe200078e02ff */
[----:B------:R-:W2:Y:S01]  /*58c0*/  LDC R15, c[0x0][0x144] ;  /* 0x00005100ff0f7b82 */ /* 0x000ea20000000800 */
[----:B------:R-:W3:Y:S02]  /*58d0*/  F2I.U32.TRUNC.NTZ R13, R13 ;  /* 0x0000000d000d7305 */ /* 0x000ee4000020f000 */
[----:B------:R-:W-:Y:S02]  /*58e0*/  IMAD R7, R9, R21, R12 ;  /* 0x0000001509077224 */ /* 0x000fe400078e020c */
[----:B------:R-:W-:Y:S02]  /*58f0*/  IMAD.MOV.U32 R12, RZ, RZ, 0x1 ;  /* 0x00000001ff0c7424 */ /* 0x000fe400078e00ff */
[----:B------:R-:W-:Y:S01]  /*5900*/  IMAD.IADD R7, R11, 0x1, R7 ;  /* 0x000000010b077824 */ /* 0x000fe200078e0207 */
[----:B------:R-:W4:Y:S04]  /*5910*/  LDC R18, c[0x0][0x608] ;  /* 0x00018200ff127b82 */ /* 0x000f280000000800 */
[----:B0-----:R-:W-:-:S02]  /*5920*/  SHF.R.U64 R14, R10, R22, R7 ;  /* 0x000000160a0e7219 */ /* 0x001fc40000001207 */
[----:B------:R-:W-:Y:S02]  /*5930*/  I2FP.F32.U32 R10, R8 ;  /* 0x00000008000a7245 */ /* 0x000fe40000201000 */
[----:B------:R-:W0:Y:S01]  /*5940*/  LDC R23, c[0x0][0x658] ;  /* 0x00019600ff177b82 */ /* 0x000e220000000800 */
[----:B-1----:R-:W-:Y:S01]  /*5950*/  ISETP.NE.U32.AND P0, PT, R24, RZ, PT ;  /* 0x000000ff1800720c */ /* 0x002fe20003f05070 */
[----:B---3--:R-:W-:Y:S01]  /*5960*/  IMAD.MOV R9, RZ, RZ, -R13 ;  /* 0x000000ffff097224 */ /* 0x008fe200078e0a0d */
[----:B------:R-:W-:Y:S01]  /*5970*/  SHF.R.U32.HI R7, RZ, R22, R7 ;  /* 0x00000016ff077219 */ /* 0x000fe20000011607 */
[----:B------:R-:W-:Y:S01]  /*5980*/  FMUL R10, R10, UR4 ;  /* 0x000000040a0a7c20 */ /* 0x000fe20008400000 */
[----:B------:R-:W-:-:S03]  /*5990*/  ISETP.NE.AND.EX P0, PT, R25, RZ, PT, P0 ;  /* 0x000000ff1900720c */ /* 0x000fc60003f05300 */
[----:B------:R-:W1:Y:S01]  /*59a0*/  LDC R21, c[0x0][0x148] ;  /* 0x00005200ff157b82 */ /* 0x000e620000000800 */
[----:B--2---:R-:W-:Y:S01]  /*59b0*/  IMAD R22, R15, R9, R6 ;  /* 0x000000090f167224 */ /* 0x004fe200078e0206 */
[----:B------:R2:W3:Y:S06]  /*59c0*/  F2I.U32.TRUNC.NTZ R19, R10 ;  /* 0x0000000a00137305 */ /* 0x0004ec000020f000 */
[----:B------:R-:W1:Y:S01]  /*59d0*/  LDC R20, c[0x0][0x600] ;  /* 0x00018000ff147b82 */ /* 0x000e620000000800 */
[-CC-:B----4-:R-:W-:Y:S02]  /*59e0*/  SHF.R.U64 R17, R14, R18.reuse, R7.reuse ;  /* 0x000000120e117219 */ /* 0x190fe40000001207 */
[----:B------:R-:W-:Y:S01]  /*59f0*/  SHF.R.U32.HI R6, RZ, R18, R7 ;  /* 0x00000012ff067219 */ /* 0x000fe20000011607 */
[----:B------:R-:W-:-:S04]  /*5a00*/  IMAD.MOV.U32 R18, RZ, RZ, -0x1 ;  /* 0xffffffffff127424 */ /* 0x000fc800078e00ff */
[----:B------:R-:W4:Y:S01]  /*5a10*/  LDC R26, c[0x0][0x648] ;  /* 0x00019200ff1a7b82 */ /* 0x000f220000000800 */
[-C--:B0-----:R-:W-:Y:S02]  /*5a20*/  SHF.L.U32 R9, R18, R23.reuse, RZ ;  /* 0x0000001712097219 */ /* 0x081fe400000006ff */
[-CC-:B------:R-:W-:Y:S02]  /*5a30*/  SHF.R.U64 R18, R17, R23.reuse, R6.reuse ;  /* 0x0000001711127219 */ /* 0x180fe40000001206 */
[-C--:B------:R-:W-:Y:S02]  /*5a40*/  SHF.R.U32.HI R7, RZ, R23.reuse, R6 ;  /* 0x00000017ff077219 */ /* 0x080fe40000011606 */
[----:B------:R-:W-:Y:S01]  /*5a50*/  SHF.L.U32 R23, R12, R23, RZ ;  /* 0x000000170c177219 */ /* 0x000fe200000006ff */
[----:B------:R-:W0:Y:S01]  /*5a60*/  LDC R27, c[0x0][0x638] ;  /* 0x00018e00ff1b7b82 */ /* 0x000e220000000800 */
[----:B------:R-:W-:Y:S01]  /*5a70*/  LOP3.LUT R28, RZ, R9, RZ, 0x33, !PT ;  /* 0x00000009ff1c7212 */ /* 0x000fe200078e33ff */
[----:B------:R-:W-:-:S06]  /*5a80*/  IMAD.MOV.U32 R6, RZ, RZ, R18 ;  /* 0x000000ffff067224 */ /* 0x000fcc00078e0012 */
[----:B------:R-:W0:Y:S01]  /*5a90*/  LDC R29, c[0x0][0x610] ;  /* 0x00018400ff1d7b82 */ /* 0x000e220000000800 */
[----:B--23--:R-:W-:Y:S05]  /*5aa0*/  @!P0 BRA `(.L_x_105) ;  /* 0x0000000000288947 */ /* 0x00cfea0003800000 */
[----:B------:R-:W2:Y:S02]  /*5ab0*/  LDC R9, c[0x0][0x64c] ;  /* 0x00019300ff097b82 */ /* 0x000ea40000000800 */
[----:B--2---:R-:W-:-:S05]  /*5ac0*/  IADD3 R9, P0, R18, R9, RZ ;  /* 0x0000000912097210 */ /* 0x004fca0007f1e0ff */
        /* <DEDUP_REMOVED lines=8> */
.L_x_105:
[----:B----4-:R-:W-:Y:S01]  /*5b50*/  SHF.R.U64 R7, R6, R26, R7 ;  /* 0x0000001a06077219 */ /* 0x010fe20000001207 */
[----:B-1----:R-:W-:Y:S01]  /*5b60*/  VIADD R11, R20, 0xffffffff ;  /* 0xffffffff140b7836 */ /* 0x002fe20000000000 */
[----:B------:R-:W-:Y:S01]  /*5b70*/  LOP3.LUT R6, R17, R28, RZ, 0xc0, !PT ;  /* 0x0000001c11067212 */ /* 0x000fe200078ec0ff */
[----:B------:R-:W-:Y:S02]  /*5b80*/  IMAD.MOV R19, RZ, RZ, -R19 ;  /* 0x000000ffff137224 */ /* 0x000fe400078e0a13 */
[----:B------:R-:W-:Y:S01]  /*5b90*/  IMAD.MOV R9, RZ, RZ, -R7 ;  /* 0x000000ffff097224 */ /* 0x000fe200078e0a07 */
[----:B------:R-:W-:Y:S01]  /*5ba0*/  LOP3.LUT R11, R14, R11, RZ, 0xc0, !PT ;  /* 0x0000000b0e0b7212 */ /* 0x000fe200078ec0ff */
[----:B------:R-:W-:Y:S02]  /*5bb0*/  @P4 IMAD R22, R21, R19, R8 ;  /* 0x0000001315164224 */ /* 0x000fe400078e0208 */
[----:B------:R-:W-:Y:S02]  /*5bc0*/  IMAD R7, R23, R7, R6 ;  /* 0x0000000717077224 */ /* 0x000fe400078e0206 */
[----:B0-----:R-:W-:-:S02]  /*5bd0*/  IMAD R6, R9, R27, R18 ;  /* 0x0000001b09067224 */ /* 0x001fc400078e0212 */
[----:B------:R-:W-:Y:S02]  /*5be0*/  IMAD R14, R7, R29, R22 ;  /* 0x0000001d070e7224 */ /* 0x000fe400078e0216 */
[----:B------:R-:W-:Y:S02]  /*5bf0*/  IMAD R7, R6, R20, R11 ;  /* 0x0000001406077224 */ /* 0x000fe400078e020b */
[----:B------:R-:W-:Y:S02]  /*5c00*/  IMAD.MOV.U32 R10, RZ, RZ, 0x1 ;  /* 0x00000001ff0a7424 */ /* 0x000fe400078e00ff */
[----:B------:R-:W-:Y:S01]  /*5c10*/  IMAD.MOV.U32 R9, RZ, RZ, R16 ;  /* 0x000000ffff097224 */ /* 0x000fe200078e0010 */
[----:B------:R-:W-:Y:S02]  /*5c20*/  SEL R17, R7, R14, !P4 ;  /* 0x0000000e07117207 */ /* 0x000fe40006000000 */
[----:B------:R-:W-:-:S07]  /*5c30*/  SEL R14, R14, R7, !P4 ;  /* 0x000000070e0e7207 */ /* 0x000fce0006000000 */
.L_x_103:
[----:B------:R-:W-:-:S08]  /*5c40*/  NOP ;  /* 0x0000000000007918 */ /* 0x000fd00000000000 */
[----:B------:R-:W0:-:S00]  /*5c50*/  USETMAXREG.DEALLOC.CTAPOOL 0x28 ;  /* 0x00000028000079c8 */ /* 0x000e0000080e0500 */
[----:B0-----:R-:W-:-:S13]  /*5c60*/  ISETP.NE.AND P0, PT, R3, RZ, PT ;  /* 0x000000ff0300720c */ /* 0x001fda0003f05270 */
[----:B------:R-:W-:Y:S05]  /*5c70*/  @P0 EXIT ;  /* 0x000000000000094d */ /* 0x000fea0003800000 */
[----:B------:R-:W-:Y:S01]  /*5c80*/  LOP3.LUT P0, RZ, R10, 0xff, RZ, 0xc0, !PT ;  /* 0x000000ff0aff7812 */ /* 0x000fe2000780c0ff */
[----:B------:R-:W-:Y:S02]  /*5c90*/  IMAD.MOV.U32 R10, RZ, RZ, 0x1 ;  /* 0x00000001ff0a7424 */ /* 0x000fe400078e00ff */
[----:B------:R-:W-:-:S10]  /*5ca0*/  IMAD.MOV.U32 R13, RZ, RZ, RZ ;  /* 0x000000ffff0d7224 */ /* 0x000fd400078e00ff */
[----:B------:R-:W-:Y:S05]  /*5cb0*/  @!P0 BRA `(.L_x_106) ;  /* 0x0000000c00408947 */ /* 0x000fea0003800000 */
[----:B------:R-:W0:Y:S01]  /*5cc0*/  LDC R3, c[0x0][0x28c] ;  /* 0x0000a300ff037b82 */ /* 0x000e220000000800 */
[----:B------:R-:W-:Y:S01]  /*5cd0*/  ULDC UR5, c[0x0][0x600] ;  /* 0x0001800000057ab9 */ /* 0x000fe20000000800 */
[----:B------:R-:W-:Y:S01]  /*5ce0*/  ULDC UR4, c[0x0][0xc] ;  /* 0x0000030000047ab9 */ /* 0x000fe20000000800 */
[----:B------:R-:W-:Y:S01]  /*5cf0*/  UIADD3 UR16, UR5, -0x1, URZ ;  /* 0xffffffff05107890 */ /* 0x000fe2000fffe03f */
[C---:B------:R-:W-:Y:S01]  /*5d00*/  LOP3.LUT P2, RZ, R2.reuse, 0x7f, RZ, 0xc0, !PT ;  /* 0x0000007f02ff7812 */ /* 0x040fe2000784c0ff */
[----:B------:R-:W-:Y:S01]  /*5d10*/  ULDC UR6, c[0x0][0x658] ;  /* 0x0001960000067ab9 */ /* 0x000fe20000000800 */
[----:B------:R-:W-:Y:S01]  /*5d20*/  ULDC UR5, c[0x0][0x10] ;  /* 0x0000040000057ab9 */ /* 0x000fe20000000800 */
[----:B------:R-:W-:Y:S01]  /*5d30*/  UMOV UR7, 0xffffffff ;  /* 0xffffffff00077882 */ /* 0x000fe20000000000 */
[----:B------:R-:W-:Y:S01]  /*5d40*/  UMOV UR8, 0x1 ;  /* 0x0000000100087882 */ /* 0x000fe20000000000 */
[----:B------:R-:W-:Y:S01]  /*5d50*/  UIMAD.WIDE.U32 UR4, UR4, UR5, URZ ;  /* 0x00000005040472a5 */ /* 0x000fe2000f8e003f */
[----:B------:R-:W-:Y:S01]  /*5d60*/  LOP3.LUT P0, RZ, R2, 0x1f, RZ, 0xc0, !PT ;  /* 0x0000001f02ff7812 */ /* 0x000fe2000780c0ff */
[----:B------:R-:W-:Y:S01]  /*5d70*/  USHF.L.U32 UR7, UR7, UR6, URZ ;  /* 0x0000000607077299 */ /* 0x000fe2000800063f */
[----:B------:R-:W-:Y:S01]  /*5d80*/  BSSY B0, `(.L_x_106) ;  /* 0x00000c3000007945 */ /* 0x000fe20003800000 */
[----:B------:R-:W-:Y:S01]  /*5d90*/  USHF.L.U32 UR18, UR8, UR6, URZ ;  /* 0x0000000608127299 */ /* 0x000fe2000800063f */
[----:B------:R-:W-:Y:S01]  /*5da0*/  IMAD.MOV.U32 R15, RZ, RZ, 0x1 ;  /* 0x00000001ff0f7424 */ /* 0x000fe200078e00ff */
[----:B------:R-:W-:Y:S01]  /*5db0*/  LOP3.LUT R16, R4, 0x2, RZ, 0xfc, !PT ;  /* 0x0000000204107812 */ /* 0x000fe200078efcff */
[----:B------:R-:W-:Y:S01]  /*5dc0*/  ULDC UR6, c[0x0][0x14] ;  /* 0x0000050000067ab9 */ /* 0x000fe20000000800 */
[----:B------:R-:W-:Y:S01]  /*5dd0*/  PLOP3.LUT P0, PT, P0, P2, PT, 0x8a, 0x0 ;  /* 0x000000000000781c */ /* 0x000fe20000705172 */
[----:B------:R-:W-:Y:S01]  /*5de0*/  UIMAD.WIDE.U32 UR20, UR4, UR6, URZ ;  /* 0x00000006041472a5 */ /* 0x000fe2000f8e003f */
[----:B------:R-:W-:Y:S01]  /*5df0*/  IMAD.MOV.U32 R10, RZ, RZ, 0x1 ;  /* 0x00000001ff0a7424 */ /* 0x000fe200078e00ff */
[----:B------:R-:W-:Y:S01]  /*5e00*/  UIMAD UR13, UR5, UR6, URZ ;  /* 0x00000006050d72a4 */ /* 0x000fe2000f8e023f */
[----:B------:R-:W-:Y:S01]  /*5e10*/  IMAD.MOV.U32 R13, RZ, RZ, RZ ;  /* 0x000000ffff0d7224 */ /* 0x000fe200078e00ff */
[----:B------:R-:W-:Y:S01]  /*5e20*/  ULOP3.LUT UR17, URZ, UR7, URZ, 0x33, !UPT ;  /* 0x000000073f117292 */ /* 0x000fe2000f8e333f */
[----:B0-----:R-:W-:Y:S01]  /*5e30*/  VIADD R3, R3, 0x1f ;  /* 0x0000001f03037836 */ /* 0x001fe20000000000 */
[----:B------:R-:W-:Y:S01]  /*5e40*/  UIADD3 UR13, UR21, UR13, URZ ;  /* 0x0000000d150d7290 */ /* 0x000fe2000fffe03f */
[----:B------:R-:W-:-:S03]  /*5e50*/  ULDC.64 UR22, c[0x0][0x198] ;  /* 0x0000660000167ab9 */ /* 0x000fc60000000a00 */
[----:B------:R-:W-:-:S04]  /*5e60*/  SHF.R.S32.HI R6, RZ, 0x1f, R3 ;  /* 0x0000001fff067819 */ /* 0x000fc80000011403 */
[----:B------:R-:W-:-:S04]  /*5e70*/  LEA.HI R6, R6, R3, RZ, 0x5 ;  /* 0x0000000306067211 */ /* 0x000fc800078f28ff */
[----:B------:R-:W-:-:S05]  /*5e80*/  SHF.R.S32.HI R12, RZ, 0x5, R6 ;  /* 0x00000005ff0c7819 */ /* 0x000fca0000011406 */
[----:B------:R-:W-:-:S07]  /*5e90*/  VIADD R11, R12, 0x1 ;  /* 0x000000010c0b7836 */ /* 0x000fce0000000000 */
.L_x_118:
[----:B------:R-:W-:-:S03]  /*5ea0*/  UMOV UR4, 0xffffffff ;  /* 0xffffffff00047882 */ /* 0x000fc60000000000 */
[----:B------:R-:W-:Y:S05]  /*5eb0*/  BRA.DIV UR4, `(.L_x_107) ;  /* 0x0000002204547947 */ /* 0x000fea000b800000 */
[----:B------:R-:W-:-:S13]  /*5ec0*/  ELECT P1, URZ, PT ;  /* 0x00000000003f782f */ /* 0x000fda0003820000 */
.L_x_162:
[----:B------:R-:W0:Y:S01]  /*5ed0*/  LDC R2, c[0x0][0x28c] ;  /* 0x0000a300ff027b82 */ /* 0x000e220000000800 */
[----:B------:R-:W-:Y:S01]  /*5ee0*/  BSSY B1, `(.L_x_108) ;  /* 0x0000037000017945 */ /* 0x000fe20003800000 */
[----:B0-----:R-:W-:-:S13]  /*5ef0*/  ISETP.LT.OR P1, PT, R2, 0x1, !P1 ;  /* 0x000000010200780c */ /* 0x001fda0004f21670 */
[----:B------:R-:W-:Y:S05]  /*5f00*/  @P1 BRA `(.L_x_109) ;  /* 0x0000000000d01947 */ /* 0x000fea0003800000 */
[----:B------:R-:W-:Y:S02]  /*5f10*/  IMAD.SHL.U32 R17, R17, 0x40, RZ ;  /* 0x0000004011117824 */ /* 0x000fe400078e00ff */
[----:B------:R-:W-:Y:S02]  /*5f20*/  IMAD.SHL.U32 R14, R14, 0x80, RZ ;  /* 0x000000800e0e7824 */ /* 0x000fe400078e00ff */
[----:B------:R-:W-:Y:S02]  /*5f30*/  IMAD.MOV.U32 R20, RZ, RZ, RZ ;  /* 0x000000ffff147224 */ /* 0x000fe400078e00ff */
[----:B------:R-:W-:Y:S02]  /*5f40*/  IMAD.MOV.U32 R2, RZ, RZ, R11 ;  /* 0x000000ffff027224 */ /* 0x000fe400078e000b */
[----:B------:R-:W-:Y:S02]  /*5f50*/  IMAD.MOV.U32 R3, RZ, RZ, R10 ;  /* 0x000000ffff037224 */ /* 0x000fe400078e000a */
[----:B------:R-:W-:-:S07]  /*5f60*/  IMAD.MOV.U32 R6, RZ, RZ, R13 ;  /* 0x000000ffff067224 */ /* 0x000fce00078e000d */
.L_x_113:
[----:B------:R-:W0:Y:S01]  /*5f70*/  S2R R8, SR_CgaCtaId ;  /* 0x0000000000087919 */ /* 0x000e220000008800 */
[----:B------:R-:W-:-:S04]  /*5f80*/  MOV R7, 0x400 ;  /* 0x0000040000077802 */ /* 0x000fc80000000f00 */
[----:B0-----:R-:W-:Y:S02]  /*5f90*/  LEA R19, R8, R7, 0x18 ;  /* 0x0000000708137211 */ /* 0x001fe400078ec0ff */
[----:B------:R-:W-:Y:S01]  /*5fa0*/  SHF.L.U32 R7, R3, 0x1f, RZ ;  /* 0x0000001f03077819 */ /* 0x000fe200000006ff */
[----:B------:R-:W0:Y:S02]  /*5fb0*/  @!P2 LDC R8, c[0x0][0x500] ;  /* 0x00014000ff08ab82 */ /* 0x000e240000000800 */
[----:B------:R-:W-:-:S04]  /*5fc0*/  IMAD R18, R6, 0x8, R19 ;  /* 0x0000000806127824 */ /* 0x000fc800078e0213 */
[----:B------:R-:W1:Y:S02]  /*5fd0*/  SYNCS.PHASECHK.TRANS64.TRYWAIT P1, [R18+URZ+0x128], R7 ;  /* 0x00012807120075a7 */ /* 0x000e64000802017f */
[----:B-1----:R-:W-:Y:S05]  /*5fe0*/  @!P1 BRA `(.L_x_110) ;  /* 0x0000002000289947 */ /* 0x002fea0003800000 */
.L_x_163:
[----:B-1----:R-:W-:Y:S01]  /*5ff0*/  PRMT R7, R16, 0x9910, RZ ;  /* 0x0000991010077816 */ /* 0x002fe200000000ff */
[----:B0-----:R0:W-:Y:S03]  /*6000*/  @!P2 SYNCS.ARRIVE.TRANS64 RZ, [R18+URZ], R8 ;  /* 0x0000000812ffa9a7 */ /* 0x0011e6000800003f */
[----:B------:R-:W-:-:S13]  /*6010*/  ISETP.NE.AND P1, PT, R7, 0x2, PT ;  /* 0x000000020700780c */ /* 0x000fda0003f25270 */
[----:B0-----:R-:W-:Y:S05]  /*6020*/  @P1 BRA `(.L_x_111) ;  /* 0x0000000000041947 */ /* 0x001fea0003800000 */
[----:B------:R-:W-:Y:S01]  /*6030*/  BPT.TRAP 0x1 ;  /* 0x000000040000795c */ /* 0x000fe20000300000 */
.L_x_111:
[----:B------:R-:W-:Y:S05]  /*6040*/  @P0 BRA `(.L_x_112) ;  /* 0x0000000000040947 */ /* 0x000fea0003800000 */
[----:B------:R-:W-:Y:S01]  /*6050*/  BPT.TRAP 0x1 ;  /* 0x000000040000795c */ /* 0x000fe20000300000 */
.L_x_112:
[--C-:B------:R-:W-:Y:S01]  /*6060*/  IMAD R7, R6, 0x1000, R19.reuse ;  /* 0x0000100006077824 */ /* 0x100fe200078e0213 */
[----:B------:R-:W-:Y:S01]  /*6070*/  R2UR UR9, R18 ;  /* 0x00000000120972ca */ /* 0x000fe200000e0000 */
[----:B------:R-:W-:Y:S01]  /*6080*/  IMAD R19, R6, 0x800, R19 ;  /* 0x0000080006137824 */ /* 0x000fe200078e0213 */
[----:B------:R-:W-:Y:S01]  /*6090*/  UIADD3 UR4, UP0, UR22, 0xf0, URZ ;  /* 0x000000f016047890 */ /* 0x000fe2000ff1e03f */
[----:B------:R-:W-:Y:S01]  /*60a0*/  VIADD R2, R2, 0xffffffff ;  /* 0xffffffff02027836 */ /* 0x000fe20000000000 */
[----:B------:R-:W-:Y:S01]  /*60b0*/  R2UR UR5, R7 ;  /* 0x00000000070572ca */ /* 0x000fe200000e0000 */
[----:B------:R-:W-:Y:S01]  /*60c0*/  UIADD3 UR24, UP1, UR22, 0x1f0, URZ ;  /* 0x000001f016187890 */ /* 0x000fe2000ff3e03f */
[----:B------:R-:W-:Y:S01]  /*60d0*/  R2UR UR8, R19 ;  /* 0x00000000130872ca */ /* 0x000fe200000e0000 */
[----:B------:R-:W-:Y:S01]  /*60e0*/  VIADD R6, R6, 0x1 ;  /* 0x0000000106067836 */ /* 0x000fe20000000000 */
[----:B------:R-:W-:Y:S01]  /*60f0*/  R2UR UR11, R14 ;  /* 0x000000000e0b72ca */ /* 0x000fe200000e0000 */
[----:B------:R-:W-:Y:S01]  /*6100*/  UIADD3.X UR25, URZ, UR23, URZ, UP1, !UPT ;  /* 0x000000173f197290 */ /* 0x000fe20008ffe43f */
[C---:B------:R-:W-:Y:S01]  /*6110*/  R2UR UR10, R20.reuse ;  /* 0x00000000140a72ca */ /* 0x040fe200000e0000 */
[----:B------:R-:W-:Y:S01]  /*6120*/  UMOV UR6, 0x0 ;  /* 0x0000000000067882 */ /* 0x000fe20000000000 */
[----:B------:R-:W-:Y:S01]  /*6130*/  R2UR UR12, R9 ;  /* 0x00000000090c72ca */ /* 0x000fe200000e0000 */
[----:B------:R-:W-:Y:S01]  /*6140*/  UMOV UR7, 0x10000000 ;  /* 0x1000000000077882 */ /* 0x000fe20000000000 */
[----:B------:R-:W-:Y:S01]  /*6150*/  R2UR UR19, R17 ;  /* 0x00000000111372ca */ /* 0x000fe200000e0000 */
[----:B------:R-:W-:Y:S01]  /*6160*/  VIADD R20, R20, 0x20 ;  /* 0x0000002014147836 */ /* 0x000fe20000000000 */
[----:B------:R-:W-:Y:S01]  /*6170*/  ISETP.GT.AND P3, PT, R2, 0x1, PT ;  /* 0x000000010200780c */ /* 0x000fe20003f64270 */
[----:B------:R-:W-:Y:S01]  /*6180*/  UIADD3 UR14, UR5, 0x300, URZ ;  /* 0x00000300050e7890 */ /* 0x000fe2000fffe03f */
[----:B------:R-:W-:Y:S01]  /*6190*/  ISETP.NE.AND P1, PT, R6, 0x25, PT ;  /* 0x000000250600780c */ /* 0x000fe20003f25270 */
[----:B------:R-:W-:-:S02]  /*61a0*/  UIADD3.X UR5, URZ, UR23, URZ, UP0, !UPT ;  /* 0x000000173f057290 */ /* 0x000fc400087fe43f */
[----:B------:R-:W-:Y:S01]  /*61b0*/  UIADD3 UR15, UR8, 0x25300, URZ ;  /* 0x00025300080f7890 */ /* 0x000fe2000fffe03f */
[----:B------:R-:W-:Y:S02]  /*61c0*/  SEL R8, RZ, 0x1, P1 ;  /* 0x00000001ff087807 */ /* 0x000fe40000800000 */
[----:B------:R-:W-:Y:S01]  /*61d0*/  UMOV UR8, UR14 ;  /* 0x0000000e00087c82 */ /* 0x000fe20008000000 */
[----:B------:R-:W-:Y:S02]  /*61e0*/  SEL R6, R6, RZ, P1 ;  /* 0x000000ff06067207 */ /* 0x000fe40000800000 */
[----:B------:R-:W-:Y:S01]  /*61f0*/  LOP3.LUT R3, R3, R8, RZ, 0x3c, !PT ;  /* 0x0000000803037212 */ /* 0x000fe200078e3cff */
[----:B------:R0:W-:Y:S02]  /*6200*/  UTMALDG.3D [UR8], [UR4], desc[UR6] ;  /* 0x00000608040075b4 */ /* 0x0001e40008011000 */
[----:B0-----:R-:W-:Y:S01]  /*6210*/  UMOV UR8, UR15 ;  /* 0x0000000f00087c82 */ /* 0x001fe20008000000 */
[----:B------:R-:W-:-:S02]  /*6220*/  UMOV UR11, UR19 ;  /* 0x00000013000b7c82 */ /* 0x000fc40008000000 */
[----:B------:R0:W-:Y:S02]  /*6230*/  UTMALDG.3D [UR8], [UR24], desc[UR6] ;  /* 0x00000608180075b4 */ /* 0x0001e40008011000 */
[----:B0-----:R-:W-:Y:S05]  /*6240*/  @P3 BRA `(.L_x_113) ;  /* 0xfffffffc00483947 */ /* 0x001fea000383ffff */
.L_x_109:
[----:B------:R-:W-:Y:S05]  /*6250*/  BSYNC B1 ;  /* 0x0000000000017941 */ /* 0x000fea0003800000 */
.L_x_108:
[----:B------:R-:W-:Y:S01]  /*6260*/  LOP3.LUT P5, RZ, R15, 0xff, RZ, 0xc0, !PT ;  /* 0x000000ff0fff7812 */ /* 0x000fe200078ac0ff */
[C---:B------:R-:W-:Y:S01]  /*6270*/  IMAD.IADD R6, R12.reuse, 0x1, R13 ;  /* 0x000000010c067824 */ /* 0x040fe200078e020d */
[----:B------:R-:W-:Y:S01]  /*6280*/  ULDC.64 UR4, c[0x0][0x650] ;  /* 0x0001940000047ab9 */ /* 0x000fe20000000a00 */
[----:B------:R-:W-:Y:S01]  /*6290*/  ISETP.GE.U32.AND P3, PT, R12, 0x25, PT ;  /* 0x000000250c00780c */ /* 0x000fe20003f66070 */
[----:B------:R-:W-:Y:S01]  /*62a0*/  BSSY B1, `(.L_x_114) ;  /* 0x000006e000017945 */ /* 0x000fe20003800000 */
[C---:B------:R-:W-:Y:S01]  /*62b0*/  IMAD.WIDE.U32 R2, R6.reuse, -0x45306eb3, RZ ;  /* 0xbacf914d06027825 */ /* 0x040fe200078e00ff */
[C---:B------:R-:W-:Y:S02]  /*62c0*/  ISETP.GT.U32.AND P1, PT, R6.reuse, 0x24, PT ;  /* 0x000000240600780c */ /* 0x040fe40003f24070 */
[----:B------:R-:W-:Y:S01]  /*62d0*/  PRMT R15, RZ, 0x7610, R15 ;  /* 0x00007610ff0f7816 */ /* 0x000fe2000000000f */
[----:B------:R-:W-:Y:S01]  /*62e0*/  IMAD.IADD R2, R6, 0x1, -R3 ;  /* 0x0000000106027824 */ /* 0x000fe200078e0a03 */
[----:B------:R-:W-:Y:S01]  /*62f0*/  ISETP.LT.U32.AND P1, PT, R12, 0x25, P1 ;  /* 0x000000250c00780c */ /* 0x000fe20000f21070 */
[----:B------:R-:W-:-:S02]  /*6300*/  IMAD.MOV.U32 R14, RZ, RZ, -0x1 ;  /* 0xffffffffff0e7424 */ /* 0x000fc400078e00ff */
[----:B------:R-:W0:Y:S01]  /*6310*/  @P5 S2R R8, SR_CgaCtaId ;  /* 0x0000000000085919 */ /* 0x000e220000008800 */
[----:B------:R-:W-:Y:S01]  /*6320*/  @P5 MOV R7, 0x400 ;  /* 0x0000040000075802 */ /* 0x000fe20000000f00 */
[----:B------:R-:W-:Y:S01]  /*6330*/  IMAD.MOV.U32 R17, RZ, RZ, -0x1 ;  /* 0xffffffffff117424 */ /* 0x000fe200078e00ff */
[----:B------:R-:W-:Y:S01]  /*6340*/  LEA.HI R2, R2, R3, RZ, 0x1f ;  /* 0x0000000302027211 */ /* 0x000fe200078ff8ff */
[----:B------:R-:W-:-:S03]  /*6350*/  IMAD.MOV.U32 R9, RZ, RZ, -0x1 ;  /* 0xffffffffff097424 */ /* 0x000fc600078e00ff */
[--C-:B------:R-:W-:Y:S02]  /*6360*/  SHF.R.U32.HI R13, RZ, 0x5, R2.reuse ;  /* 0x00000005ff0d7819 */ /* 0x100fe40000011602 */
[----:B------:R-:W-:Y:S02]  /*6370*/  PRMT R2, RZ, 0x7610, R2 ;  /* 0x00007610ff027816 */ /* 0x000fe40000000002 */
[----:B0-----:R-:W-:Y:S02]  /*6380*/  @P5 LEA R8, R8, R7, 0x18 ;  /* 0x0000000708085211 */ /* 0x001fe400078ec0ff */
[----:B------:R-:W-:Y:S02]  /*6390*/  SEL R7, RZ, 0x1, !P1 ;  /* 0x00000001ff077807 */ /* 0x000fe40004800000 */
[----:B------:R-:W-:Y:S01]  /*63a0*/  IADD3 R0, P1, R0, UR20, RZ ;  /* 0x0000001400007c10 */ /* 0x000fe2000ff3e0ff */
[----:B------:R0:W-:Y:S01]  /*63b0*/  @P5 SYNCS.ARRIVE.TRANS64.A1T0 RZ, [R8+URZ+0x268], RZ ;  /* 0x000268ff08ff59a7 */ /* 0x0001e2000810003f */
[----:B------:R-:W-:-:S02]  /*63c0*/  LOP3.LUT R10, R10, R7, RZ, 0x3c, !PT ;  /* 0x000000070a0a7212 */ /* 0x000fc400078e3cff */
[----:B------:R-:W-:Y:S02]  /*63d0*/  IADD3.X R5, R5, UR13, RZ, P1, !PT ;  /* 0x0000000d05057c10 */ /* 0x000fe40008ffe4ff */
[----:B------:R-:W-:Y:S02]  /*63e0*/  ISETP.GE.U32.AND P1, PT, R0, UR4, PT ;  /* 0x0000000400007c0c */ /* 0x000fe4000bf26070 */
[----:B------:R-:W-:Y:S01]  /*63f0*/  @P3 LOP3.LUT R10, R10, 0x1, R13, 0x78, !PT ;  /* 0x000000010a0a3812 */ /* 0x000fe200078e780d */
[----:B------:R-:W-:Y:S01]  /*6400*/  IMAD R13, R13, -0x25, R6 ;  /* 0xffffffdb0d0d7824 */ /* 0x000fe200078e0206 */
[----:B------:R-:W-:-:S13]  /*6410*/  ISETP.GE.U32.AND.EX P1, PT, R5, UR5, PT, P1 ;  /* 0x0000000505007c0c */ /* 0x000fda000bf26110 */
[----:B0-----:R-:W-:Y:S05]  /*6420*/  @P1 BRA `(.L_x_115) ;  /* 0x0000000400541947 */ /* 0x001fea0003800000 */
[----:B------:R-:W-:Y:S01]  /*6430*/  ULDC.64 UR4, c[0x0][0x628] ;  /* 0x00018a0000047ab9 */ /* 0x000fe20000000a00 */
[----:B------:R-:W0:Y:S01]  /*6440*/  S2R R17, SR_CTAID.X ;  /* 0x0000000000117919 */ /* 0x000e220000002500 */
[----:B------:R-:W-:Y:S01]  /*6450*/  ISETP.NE.U32.AND P1, PT, RZ, UR4, PT ;  /* 0x00000004ff007c0c */ /* 0x000fe2000bf25070 */
[----:B------:R-:W-:Y:S01]  /*6460*/  ULDC UR7, c[0x0][0x630] ;  /* 0x00018c0000077ab9 */ /* 0x000fe20000000800 */
[----:B------:R-:W-:Y:S01]  /*6470*/  IMAD.MOV.U32 R2, RZ, RZ, R0 ;  /* 0x000000ffff027224 */ /* 0x000fe200078e0000 */
[----:B------:R-:W1:Y:S01]  /*6480*/  S2R R14, SR_CTAID.Y ;  /* 0x00000000000e7919 */ /* 0x000e620000002600 */
[----:B------:R-:W-:Y:S01]  /*6490*/  ISETP.NE.AND.EX P1, PT, RZ, UR5, PT, P1 ;  /* 0x00000005ff007c0c */ /* 0x000fe2000bf25310 */
[----:B------:R-:W-:-:S12]  /*64a0*/  IMAD.MOV.U32 R3, RZ, RZ, R5 ;  /* 0x000000ffff037224 */ /* 0x000fd800078e0005 */
[----:B------:R-:W-:Y:S05]  /*64b0*/  @!P1 BRA `(.L_x_116) ;  /* 0x0000000000289947 */ /* 0x000fea0003800000 */
[----:B------:R-:W-:Y:S02]  /*64c0*/  ULDC UR6, c[0x0][0x634] ;  /* 0x00018d0000067ab9 */ /* 0x000fe40000000800 */
[----:B------:R-:W-:-:S05]  /*64d0*/  IADD3 R9, P1, R0, UR6, RZ ;  /* 0x0000000600097c10 */ /* 0x000fca000ff3e0ff */
[----:B------:R-:W-:-:S04]  /*64e0*/  IMAD.X R19, RZ, RZ, R5, P1 ;  /* 0x000000ffff137224 */ /* 0x000fc800008e0605 */
[----:B------:R-:W-:-:S04]  /*64f0*/  IMAD.WIDE.U32 R6, R19, UR4, RZ ;  /* 0x0000000413067c25 */ /* 0x000fc8000f8e00ff */
[----:B------:R-:W-:-:S04]  /*6500*/  IMAD.WIDE.U32 R6, P1, R9, UR5, R6 ;  /* 0x0000000509067c25 */ /* 0x000fc8000f820006 */
[----:B------:R-:W-:-:S04]  /*6510*/  IMAD.WIDE.U32 R8, R9, UR4, RZ ;  /* 0x0000000409087c25 */ /* 0x000fc8000f8e00ff */
[----:B------:R-:W-:Y:S01]  /*6520*/  IMAD.X R3, RZ, RZ, RZ, P1 ;  /* 0x000000ffff037224 */ /* 0x000fe200008e06ff */
[----:B------:R-:W-:Y:S01]  /*6530*/  IADD3 RZ, P1, R9, R6, RZ ;  /* 0x0000000609ff7210 */ /* 0x000fe20007f3e0ff */
[----:B------:R-:W-:-:S04]  /*6540*/  IMAD.MOV.U32 R2, RZ, RZ, R7 ;  /* 0x000000ffff027224 */ /* 0x000fc800078e0007 */
[----:B------:R-:W-:-:S08]  /*6550*/  IMAD.WIDE.U32.X R2, R19, UR5, R2, P1 ;  /* 0x0000000513027c25 */ /* 0x000fd000088e0402 */
.L_x_116:
[--C-:B------:R-:W-:Y:S01]  /*6560*/  SHF.R.U64 R8, R2, UR7, R3.reuse ;  /* 0x0000000702087c19 */ /* 0x100fe20008001203 */
[----:B------:R-:W-:Y:S01]  /*6570*/  ULDC.64 UR4, c[0x0][0x620] ;  /* 0x0001880000047ab9 */ /* 0x000fe20000000a00 */
[----:B------:R-:W-:Y:S01]  /*6580*/  SHF.R.U32.HI R2, RZ, UR7, R3 ;  /* 0x00000007ff027c19 */ /* 0x000fe20008011603 */
[----:B------:R-:W-:Y:S01]  /*6590*/  IMAD.MOV.U32 R3, RZ, RZ, R5 ;  /* 0x000000ffff037224 */ /* 0x000fe200078e0005 */
[----:B------:R-:W-:Y:S01]  /*65a0*/  IADD3 R7, P1, RZ, -R8, RZ ;  /* 0x80000008ff077210 */ /* 0x000fe20007f3e0ff */
[----:B------:R-:W2:Y:S01]  /*65b0*/  LDC R22, c[0x0][0x144] ;  /* 0x00005100ff167b82 */ /* 0x000ea20000000800 */
[----:B0-----:R-:W-:Y:S01]  /*65c0*/  I2FP.F32.U32 R9, R17 ;  /* 0x0000001100097245 */ /* 0x001fe20000201000 */
[----:B------:R-:W-:Y:S01]  /*65d0*/  ULDC.64 UR8, c[0x0][0x640] ;  /* 0x0001900000087ab9 */ /* 0x000fe20000000a00 */
[----:B------:R-:W-:Y:S01]  /*65e0*/  ULDC UR6, c[0x0][0x608] ;  /* 0x0001820000067ab9 */ /* 0x000fe20000000800 */
[----:B------:R-:W-:Y:S01]  /*65f0*/  IMAD.X R2, RZ, RZ, ~R2, P1 ;  /* 0x000000ffff027224 */ /* 0x000fe200008e0e02 */
[----:B------:R-:W-:-:S03]  /*6600*/  ISETP.NE.U32.AND P1, PT, RZ, UR8, PT ;  /* 0x00000008ff007c0c */ /* 0x000fc6000bf25070 */
[----:B------:R-:W-:Y:S01]  /*6610*/  IMAD R6, R2, UR4, RZ ;  /* 0x0000000402067c24 */ /* 0x000fe2000f8e02ff */
[----:B------:R-:W0:Y:S01]  /*6620*/  LDC R19, c[0x0][0x148] ;  /* 0x00005200ff137b82 */ /* 0x000e220000000800 */
[----:B------:R-:W-:Y:S01]  /*6630*/  IMAD.MOV.U32 R2, RZ, RZ, R0 ;  /* 0x000000ffff027224 */ /* 0x000fe200078e0000 */
[----:B------:R-:W-:-:S03]  /*6640*/  ISETP.NE.AND.EX P1, PT, RZ, UR9, PT, P1 ;  /* 0x00000009ff007c0c */ /* 0x000fc6000bf25310 */
[----:B------:R-:W-:Y:S01]  /*6650*/  IMAD.WIDE.U32 R2, R7, UR4, R2 ;  /* 0x0000000407027c25 */ /* 0x000fe2000f8e0002 */
[----:B------:R-:W-:-:S03]  /*6660*/  ULDC UR4, c[0x0][0x150] ;  /* 0x0000540000047ab9 */ /* 0x000fc60000000800 */
[----:B------:R-:W-:Y:S02]  /*6670*/  IMAD R7, R7, UR5, R6 ;  /* 0x0000000507077c24 */ /* 0x000fe4000f8e0206 */
[----:B------:R-:W-:Y:S01]  /*6680*/  FMUL R6, R9, UR4 ;  /* 0x0000000409067c20 */ /* 0x000fe20008400000 */
[----:B------:R-:W-:Y:S01]  /*6690*/  ULDC UR4, c[0x0][0x618] ;  /* 0x0001860000047ab9 */ /* 0x000fe20000000800 */
[----:B------:R-:W-:Y:S01]  /*66a0*/  ULDC UR5, c[0x0][0x154] ;  /* 0x0000550000057ab9 */ /* 0x000fe20000000800 */
[----:B------:R-:W-:-:S03]  /*66b0*/  IMAD.IADD R3, R3, 0x1, R7 ;  /* 0x0000000103037824 */ /* 0x000fc600078e0207 */
[----:B------:R-:W3:Y:S02]  /*66c0*/  F2I.U32.TRUNC.NTZ R6, R6 ;  /* 0x0000000600067305 */ /* 0x000ee4000020f000 */
[----:B------:R-:W-:Y:S02]  /*66d0*/  SHF.R.U64 R9, R2, UR4, R3 ;  /* 0x0000000402097c19 */ /* 0x000fe40008001203 */
[----:B-1----:R-:W-:-:S05]  /*66e0*/  I2FP.F32.U32 R2, R14 ;  /* 0x0000000e00027245 */ /* 0x002fca0000201000 */
[----:B------:R-:W-:Y:S01]  /*66f0*/  FMUL R21, R2, UR5 ;  /* 0x0000000502157c20 */ /* 0x000fe20008400000 */
[----:B------:R-:W-:Y:S01]  /*6700*/  SHF.R.U32.HI R2, RZ, UR4, R3 ;  /* 0x00000004ff027c19 */ /* 0x000fe20008011603 */
[----:B------:R-:W-:-:S03]  /*6710*/  ULDC UR4, c[0x0][0x658] ;  /* 0x0001960000047ab9 */ /* 0x000fc60000000800 */
[--C-:B------:R-:W-:Y:S01]  /*6720*/  SHF.R.U64 R20, R9, UR6, R2.reuse ;  /* 0x0000000609147c19 */ /* 0x100fe20008001202 */
[----:B------:R-:W1:Y:S01]  /*6730*/  F2I.U32.TRUNC.NTZ R21, R21 ;  /* 0x0000001500157305 */ /* 0x000e62000020f000 */
[----:B------:R-:W-:Y:S01]  /*6740*/  SHF.R.U32.HI R3, RZ, UR6, R2 ;  /* 0x00000006ff037c19 */ /* 0x000fe20008011602 */
[----:B---3--:R-:W-:-:S03]  /*6750*/  IMAD.MOV R6, RZ, RZ, -R6 ;  /* 0x000000ffff067224 */ /* 0x008fc600078e0a06 */
[----:B------:R-:W-:Y:S01]  /*6760*/  SHF.R.U64 R18, R20, UR4, R3 ;  /* 0x0000000414127c19 */ /* 0x000fe20008001203 */
[----:B--2---:R-:W-:Y:S01]  /*6770*/  IMAD R17, R22, R6, R17 ;  /* 0x0000000616117224 */ /* 0x004fe200078e0211 */
[----:B------:R-:W-:-:S03]  /*6780*/  SHF.R.U32.HI R23, RZ, UR4, R3 ;  /* 0x00000004ff177c19 */ /* 0x000fc60008011603 */
[----:B------:R-:W-:Y:S02]  /*6790*/  IMAD.MOV.U32 R2, RZ, RZ, R18 ;  /* 0x000000ffff027224 */ /* 0x000fe400078e0012 */
[----:B------:R-:W-:Y:S01]  /*67a0*/  IMAD.MOV.U32 R3, RZ, RZ, R23 ;  /* 0x000000ffff037224 */ /* 0x000fe200078e0017 */
[----:B------:R-:W-:Y:S06]  /*67b0*/  @!P1 BRA `(.L_x_117) ;  /* 0x0000000000289947 */ /* 0x000fec0003800000 */
[----:B------:R-:W-:Y:S02]  /*67c0*/  ULDC UR4, c[0x0][0x64c] ;  /* 0x0001930000047ab9 */ /* 0x000fe40000000800 */
[----:B------:R-:W-:-:S05]  /*67d0*/  IADD3 R3, P1, R18, UR4, RZ ;  /* 0x0000000412037c10 */ /* 0x000fca000ff3e0ff */
[----:B------:R-:W-:-:S04]  /*67e0*/  IMAD.X R23, RZ, RZ, R23, P1 ;  /* 0x000000ffff177224 */ /* 0x000fc800008e0617 */
[----:B------:R-:W-:-:S04]  /*67f0*/  IMAD.WIDE.U32 R6, R23, UR8, RZ ;  /* 0x0000000817067c25 */ /* 0x000fc8000f8e00ff */
[----:B------:R-:W-:-:S04]  /*6800*/  IMAD.WIDE.U32 R6, P1, R3, UR9, R6 ;  /* 0x0000000903067c25 */ /* 0x000fc8000f820006 */
[----:B------:R-:W-:-:S04]  /*6810*/  IMAD.WIDE.U32 R2, R3, UR8, RZ ;  /* 0x0000000803027c25 */ /* 0x000fc8000f8e00ff */
[----:B------:R-:W-:Y:S01]  /*6820*/  IMAD.MOV.U32 R2, RZ, RZ, R7 ;  /* 0x000000ffff027224 */ /* 0x000fe200078e0007 */
[----:B------:R-:W-:Y:S01]  /*6830*/  IADD3 RZ, P3, R3, R6, RZ ;  /* 0x0000000603ff7210 */ /* 0x000fe20007f7e0ff */
[----:B------:R-:W-:-:S04]  /*6840*/  IMAD.X R3, RZ, RZ, RZ, P1 ;  /* 0x000000ffff037224 */ /* 0x000fc800008e06ff */
[----:B------:R-:W-:-:S08]  /*6850*/  IMAD.WIDE.U32.X R2, R23, UR9, R2, P3 ;  /* 0x0000000917027c25 */ /* 0x000fd000098e0402 */
.L_x_117:
[----:B------:R-:W-:Y:S01]  /*6860*/  ULDC UR4, c[0x0][0x648] ;  /* 0x0001920000047ab9 */ /* 0x000fe20000000800 */
[----:B-1----:R-:W-:Y:S01]  /*6870*/  IMAD.MOV R21, RZ, RZ, -R21 ;  /* 0x000000ffff157224 */ /* 0x002fe200078e0a15 */
[----:B------:R-:W-:Y:S01]  /*6880*/  SHF.R.U64 R3, R2, UR4, R3 ;  /* 0x0000000402037c19 */ /* 0x000fe20008001203 */
[----:B------:R-:W-:Y:S01]  /*6890*/  ULDC UR4, c[0x0][0x638] ;  /* 0x00018e0000047ab9 */ /* 0x000fe20000000800 */
[----:B------:R-:W-:Y:S01]  /*68a0*/  LOP3.LUT R20, R20, UR17, RZ, 0xc0, !PT ;  /* 0x0000001114147c12 */ /* 0x000fe2000f8ec0ff */
[----:B0-----:R-:W-:Y:S01]  /*68b0*/  @P4 IMAD R17, R19, R21, R14 ;  /* 0x0000001513114224 */ /* 0x001fe200078e020e */
[----:B------:R-:W-:Y:S01]  /*68c0*/  ULDC UR5, c[0x0][0x610] ;  /* 0x0001840000057ab9 */ /* 0x000fe20000000800 */
[----:B------:R-:W-:Y:S02]  /*68d0*/  IMAD.MOV R7, RZ, RZ, -R3 ;  /* 0x000000ffff077224 */ /* 0x000fe400078e0a03 */
[----:B------:R-:W-:Y:S01]  /*68e0*/  IMAD R14, R3, UR18, R20 ;  /* 0x00000012030e7c24 */ /* 0x000fe2000f8e0214 */
[----:B------:R-:W-:Y:S01]  /*68f0*/  LOP3.LUT R3, R9, UR16, RZ, 0xc0, !PT ;  /* 0x0000001009037c12 */ /* 0x000fe2000f8ec0ff */
[----:B------:R-:W-:Y:S01]  /*6900*/  IMAD R18, R7, UR4, R18 ;  /* 0x0000000407127c24 */ /* 0x000fe2000f8e0212 */
[----:B------:R-:W-:Y:S01]  /*6910*/  ULDC UR4, c[0x0][0x600] ;  /* 0x0001800000047ab9 */ /* 0x000fe20000000800 */
[----:B------:R-:W-:-:S02]  /*6920*/  IMAD R14, R14, UR5, R17 ;  /* 0x000000050e0e7c24 */ /* 0x000fc4000f8e0211 */
[----:B------:R-:W-:Y:S02]  /*6930*/  IMAD R3, R18, UR4, R3 ;  /* 0x0000000412037c24 */ /* 0x000fe4000f8e0203 */
[----:B------:R-:W-:Y:S02]  /*6940*/  IMAD.MOV.U32 R2, RZ, RZ, 0x1 ;  /* 0x00000001ff027424 */ /* 0x000fe400078e00ff */
[----:B------:R-:W-:Y:S01]  /*6950*/  IMAD.MOV.U32 R9, RZ, RZ, R8 ;  /* 0x000000ffff097224 */ /* 0x000fe200078e0008 */
[----:B------:R-:W-:Y:S02]  /*6960*/  SEL R17, R3, R14, !P4 ;  /* 0x0000000e03117207 */ /* 0x000fe40006000000 */
[----:B------:R-:W-:-:S07]  /*6970*/  SEL R14, R14, R3, !P4 ;  /* 0x000000030e0e7207 */ /* 0x000fce0006000000 */
.L_x_115:
[----:B------:R-:W-:Y:S05]  /*6980*/  BSYNC B1 ;  /* 0x0000000000017941 */ /* 0x000fea0003800000 */
.L_x_114:
[----:B------:R-:W-:-:S13]  /*6990*/  LOP3.LUT P1, RZ, R2, 0xff, RZ, 0xc0, !PT ;  /* 0x000000ff02ff7812 */ /* 0x000fda000782c0ff */
[----:B------:R-:W-:Y:S05]  /*69a0*/  @P1 BRA `(.L_x_118) ;  /* 0xfffffff4003c1947 */ /* 0x000fea000383ffff */
[----:B------:R-:W-:Y:S05]  /*69b0*/  BSYNC B0 ;  /* 0x0000000000007941 */ /* 0x000fea0003800000 */
.L_x_106:
[----:B------:R-:W-:-:S03]  /*69c0*/  UMOV UR4, 0xffffffff ;  /* 0xffffffff00047882 */ /* 0x000fc60000000000 */
[----:B------:R-:W-:Y:S05]  /*69d0*/  BRA.DIV UR4, `(.L_x_119) ;  /* 0x0000001604c07947 */ /* 0x000fea000b800000 */
[----:B------:R-:W-:-:S13]  /*69e0*/  ELECT P0, URZ, PT ;  /* 0x00000000003f782f */ /* 0x000fda0003800000 */
.L_x_166:
[----:B------:R-:W-:Y:S04]  /*69f0*/  BSSY B0, `(.L_x_120) ;  /* 0x0000154000007945 */ /* 0x000fe80003800000 */
[----:B------:R-:W-:Y:S05]  /*6a00*/  @!P0 BRA `(.L_x_121) ;  /* 0x0000001400488947 */ /* 0x000fea0003800000 */
[----:B------:R-:W-:-:S04]  /*6a10*/  LOP3.LUT R4, R4, 0x2, RZ, 0xfc, !PT ;  /* 0x0000000204047812 */ /* 0x000fc800078efcff */
[----:B------:R-:W-:-:S13]  /*6a20*/  ISETP.NE.AND P0, PT, R4, 0x3, PT ;  /* 0x000000030400780c */ /* 0x000fda0003f05270 */
[----:B------:R-:W-:Y:S05]  /*6a30*/  @!P0 BRA `(.L_x_122) ;  /* 0x0000000000048947 */ /* 0x000fea0003800000 */
[----:B------:R-:W-:Y:S01]  /*6a40*/  BPT.TRAP 0x1 ;  /* 0x000000040000795c */ /* 0x000fe20000300000 */
.L_x_122:
[----:B------:R-:W0:Y:S01]  /*6a50*/  S2R R3, SR_CgaCtaId ;  /* 0x0000000000037919 */ /* 0x000e220000008800 */
[----:B------:R-:W-:Y:S02]  /*6a60*/  MOV R0, 0x400 ;  /* 0x0000040000007802 */ /* 0x000fe40000000f00 */
[----:B------:R-:W-:Y:S02]  /*6a70*/  SHF.L.U32 R2, R10, 0x1f, RZ ;  /* 0x0000001f0a027819 */ /* 0x000fe400000006ff */
[----:B0-----:R-:W-:-:S05]  /*6a80*/  LEA R0, R3, R0, 0x18 ;  /* 0x0000000003007211 */ /* 0x001fca00078ec0ff */
[----:B------:R-:W-:-:S04]  /*6a90*/  VIADD R0, R0, 0x128 ;  /* 0x0000012800007836 */ /* 0x000fc80000000000 */
[C---:B------:R-:W-:Y:S02]  /*6aa0*/  IMAD R5, R13.reuse, 0x8, R0 ;  /* 0x000000080d057824 */ /* 0x040fe400078e0200 */
[----:B------:R-:W-:Y:S02]  /*6ab0*/  VIADD R13, R13, 0x1 ;  /* 0x000000010d0d7836 */ /* 0x000fe40000000000 */
[----:B------:R-:W0:Y:S03]  /*6ac0*/  SYNCS.PHASECHK.TRANS64.TRYWAIT P0, [R5+URZ], R2 ;  /* 0x00000002050075a7 */ /* 0x000e26000800017f */
[----:B------:R-:W-:-:S04]  /*6ad0*/  ISETP.NE.AND P1, PT, R13, 0x25, PT ;  /* 0x000000250d00780c */ /* 0x000fc80003f25270 */
[----:B------:R-:W-:Y:S02]  /*6ae0*/  SEL R3, RZ, 0x1, P1 ;  /* 0x00000001ff037807 */ /* 0x000fe40000800000 */
[----:B------:R-:W-:Y:S02]  /*6af0*/  SEL R13, R13, RZ, P1 ;  /* 0x000000ff0d0d7207 */ /* 0x000fe40000800000 */
[----:B------:R-:W-:-:S03]  /*6b00*/  LOP3.LUT R10, R10, R3, RZ, 0x3c, !PT ;  /* 0x000000030a0a7212 */ /* 0x000fc600078e3cff */
[----:B------:R-:W-:Y:S01]  /*6b10*/  IMAD R7, R13, 0x8, R0 ;  /* 0x000000080d077824 */ /* 0x000fe200078e0200 */
[----:B------:R-:W-:Y:S01]  /*6b20*/  SHF.L.U32 R4, R10, 0x1f, RZ ;  /* 0x0000001f0a047819 */ /* 0x000fe200000006ff */
[----:B0-----:R-:W-:Y:S06]  /*6b30*/  @!P0 BRA `(.L_x_123) ;  /* 0x00000014008c8947 */ /* 0x001fec0003800000 */
.L_x_167:
[----:B------:R-:W1:Y:S01]  /*6b40*/  SYNCS.PHASECHK.TRANS64.TRYWAIT P0, [R7+URZ], R4 ;  /* 0x00000004070075a7 */ /* 0x000e62000800017f */
[----:B0-----:R-:W-:-:S05]  /*6b50*/  VIADD R2, R13, 0x1 ;  /* 0x000000010d027836 */ /* 0x001fca0000000000 */
[----:B------:R-:W-:-:S04]  /*6b60*/  ISETP.NE.AND P1, PT, R2, 0x25, PT ;  /* 0x000000250200780c */ /* 0x000fc80003f25270 */
[----:B------:R-:W-:Y:S02]  /*6b70*/  SEL R3, RZ, 0x1, P1 ;  /* 0x00000001ff037807 */ /* 0x000fe40000800000 */
[----:B------:R-:W-:Y:S02]  /*6b80*/  SEL R9, R2, RZ, P1 ;  /* 0x000000ff02097207 */ /* 0x000fe40000800000 */
[----:B------:R-:W-:-:S03]  /*6b90*/  LOP3.LUT R10, R10, R3, RZ, 0x3c, !PT ;  /* 0x000000030a0a7212 */ /* 0x000fc600078e3cff */
[----:B------:R-:W-:Y:S01]  /*6ba0*/  IMAD R6, R9, 0x8, R0 ;  /* 0x0000000809067824 */ /* 0x000fe200078e0200 */
[----:B------:R-:W-:Y:S01]  /*6bb0*/  SHF.L.U32 R5, R10, 0x1f, RZ ;  /* 0x0000001f0a057819 */ /* 0x000fe200000006ff */
[----:B-1----:R-:W-:Y:S06]  /*6bc0*/  @!P0 BRA `(.L_x_124) ;  /* 0x00000014007c8947 */ /* 0x002fec0003800000 */
.L_x_168:
[----:B------:R-:W1:Y:S01]  /*6bd0*/  SYNCS.PHASECHK.TRANS64.TRYWAIT P0, [R6+URZ], R5 ;  /* 0x00000005060075a7 */ /* 0x000e62000800017f */
[----:B------:R-:W-:-:S05]  /*6be0*/  VIADD R2, R9, 0x1 ;  /* 0x0000000109027836 */ /* 0x000fca0000000000 */
[----:B------:R-:W-:-:S04]  /*6bf0*/  ISETP.NE.AND P1, PT, R2, 0x25, PT ;  /* 0x000000250200780c */ /* 0x000fc80003f25270 */
[----:B------:R-:W-:Y:S02]  /*6c00*/  SEL R3, RZ, 0x1, P1 ;  /* 0x00000001ff037807 */ /* 0x000fe40000800000 */
[----:B0-----:R-:W-:Y:S02]  /*6c10*/  SEL R7, R2, RZ, P1 ;  /* 0x000000ff02077207 */ /* 0x001fe40000800000 */
[----:B------:R-:W-:-:S03]  /*6c20*/  LOP3.LUT R10, R10, R3, RZ, 0x3c, !PT ;  /* 0x000000030a0a7212 */ /* 0x000fc600078e3cff */
[----:B------:R-:W-:Y:S01]  /*6c30*/  IMAD R9, R7, 0x8, R0 ;  /* 0x0000000807097824 */ /* 0x000fe200078e0200 */
[----:B------:R-:W-:Y:S01]  /*6c40*/  SHF.L.U32 R4, R10, 0x1f, RZ ;  /* 0x0000001f0a047819 */ /* 0x000fe200000006ff */
[----:B-1----:R-:W-:Y:S06]  /*6c50*/  @!P0 BRA `(.L_x_125) ;  /* 0x00000014006c8947 */ /* 0x002fec0003800000 */
.L_x_169:
[----:B------:R-:W1:Y:S01]  /*6c60*/  SYNCS.PHASECHK.TRANS64.TRYWAIT P0, [R9+URZ], R4 ;  /* 0x00000004090075a7 */ /* 0x000e62000800017f */
[----:B------:R-:W-:-:S05]  /*6c70*/  VIADD R2, R7, 0x1 ;  /* 0x0000000107027836 */ /* 0x000fca0000000000 */
[----:B------:R-:W-:-:S04]  /*6c80*/  ISETP.NE.AND P1, PT, R2, 0x25, PT ;  /* 0x000000250200780c */ /* 0x000fc80003f25270 */
[----:B------:R-:W-:Y:S02]  /*6c90*/  SEL R3, RZ, 0x1, P1 ;  /* 0x00000001ff037807 */ /* 0x000fe40000800000 */
[----:B------:R-:W-:Y:S02]  /*6ca0*/  SEL R7, R2, RZ, P1 ;  /* 0x000000ff02077207 */ /* 0x000fe40000800000 */
[----:B------:R-:W-:-:S03]  /*6cb0*/  LOP3.LUT R10, R10, R3, RZ, 0x3c, !PT ;  /* 0x000000030a0a7212 */ /* 0x000fc600078e3cff */
[----:B0-----:R-:W-:Y:S01]  /*6cc0*/  IMAD R6, R7, 0x8, R0 ;  /* 0x0000000807067824 */ /* 0x001fe200078e0200 */
[----:B------:R-:W-:Y:S01]  /*6cd0*/  SHF.L.U32 R5, R10, 0x1f, RZ ;  /* 0x0000001f0a057819 */ /* 0x000fe200000006ff */
[----:B-1----:R-:W-:Y:S06]  /*6ce0*/  @!P0 BRA `(.L_x_126) ;  /* 0x00000014005c8947 */ /* 0x002fec0003800000 */
.L_x_170:
        /* <DEDUP_REMOVED lines=9> */
.L_x_171:
        /* <DEDUP_REMOVED lines=9> */
.L_x_172:
        /* <DEDUP_REMOVED lines=9> */
.L_x_173:
        /* <DEDUP_REMOVED lines=9> */
.L_x_174:
        /* <DEDUP_REMOVED lines=9> */
.L_x_175:
        /* <DEDUP_REMOVED lines=9> */
.L_x_176:
        /* <DEDUP_REMOVED lines=9> */
.L_x_177:
        /* <DEDUP_REMOVED lines=9> */
.L_x_178:
        /* <DEDUP_REMOVED lines=9> */
.L_x_179:
        /* <DEDUP_REMOVED lines=9> */
.L_x_180:
        /* <DEDUP_REMOVED lines=9> */
.L_x_181:
        /* <DEDUP_REMOVED lines=9> */
.L_x_182:
        /* <DEDUP_REMOVED lines=9> */
.L_x_183:
        /* <DEDUP_REMOVED lines=9> */
.L_x_184:
        /* <DEDUP_REMOVED lines=9> */
.L_x_185:
        /* <DEDUP_REMOVED lines=9> */
.L_x_186:
        /* <DEDUP_REMOVED lines=9> */
.L_x_187:
        /* <DEDUP_REMOVED lines=9> */
.L_x_188:
        /* <DEDUP_REMOVED lines=9> */
.L_x_189:
        /* <DEDUP_REMOVED lines=9> */
.L_x_190:
        /* <DEDUP_REMOVED lines=9> */
.L_x_191:
        /* <DEDUP_REMOVED lines=9> */
.L_x_192:
        /* <DEDUP_REMOVED lines=9> */
.L_x_193:
        /* <DEDUP_REMOVED lines=9> */
.L_x_194:
        /* <DEDUP_REMOVED lines=9> */
.L_x_195:
        /* <DEDUP_REMOVED lines=9> */
.L_x_196:
        /* <DEDUP_REMOVED lines=9> */
.L_x_197:
        /* <DEDUP_REMOVED lines=9> */
.L_x_198:
        /* <DEDUP_REMOVED lines=9> */
.L_x_199:
[----:B------:R-:W1:Y:S01]  /*7d40*/  SYNCS.PHASECHK.TRANS64.TRYWAIT P0, [R9+URZ], R4 ;  /* 0x00000004090075a7 */ /* 0x000e62000800017f */
[----:B------:R-:W-:-:S05]  /*7d50*/  VIADD R2, R7, 0x1 ;  /* 0x0000000107027836 */ /* 0x000fca0000000000 */
[----:B------:R-:W-:-:S04]  /*7d60*/  ISETP.NE.AND P1, PT, R2, 0x25, PT ;  /* 0x000000250200780c */ /* 0x000fc80003f25270 */
[----:B------:R-:W-:Y:S02]  /*7d70*/  SEL R3, RZ, 0x1, P1 ;  /* 0x00000001ff037807 */ /* 0x000fe40000800000 */
[----:B------:R-:W-:Y:S02]  /*7d80*/  SEL R7, R2, RZ, P1 ;  /* 0x000000ff02077207 */ /* 0x000fe40000800000 */
[----:B------:R-:W-:-:S03]  /*7d90*/  LOP3.LUT R10, R10, R3, RZ, 0x3c, !PT ;  /* 0x000000030a0a7212 */ /* 0x000fc600078e3cff */
[----:B------:R-:W-:Y:S01]  /*7da0*/  IMAD R8, R7, 0x8, R0 ;  /* 0x0000000807087824 */ /* 0x000fe200078e0200 */
[----:B0-----:R-:W-:Y:S01]  /*7db0*/  SHF.L.U32 R5, R10, 0x1f, RZ ;  /* 0x0000001f0a057819 */ /* 0x001fe200000006ff */
[----:B-1----:R-:W-:Y:S06]  /*7dc0*/  @!P0 BRA `(.L_x_156) ;  /* 0x0000000c007c8947 */ /* 0x002fec0003800000 */
.L_x_200:
[----:B------:R-:W1:Y:S01]  /*7dd0*/  SYNCS.PHASECHK.TRANS64.TRYWAIT P0, [R8+URZ], R5 ;  /* 0x00000005080075a7 */ /* 0x000e62000800017f */
[----:B------:R-:W-:-:S05]  /*7de0*/  VIADD R2, R7, 0x1 ;  /* 0x0000000107027836 */ /* 0x000fca0000000000 */
[----:B------:R-:W-:-:S04]  /*7df0*/  ISETP.NE.AND P1, PT, R2, 0x25, PT ;  /* 0x000000250200780c */ /* 0x000fc80003f25270 */
[----:B------:R-:W-:Y:S02]  /*7e00*/  SEL R3, RZ, 0x1, P1 ;  /* 0x00000001ff037807 */ /* 0x000fe40000800000 */
[----:B------:R-:W-:Y:S02]  /*7e10*/  SEL R7, R2, RZ, P1 ;  /* 0x000000ff02077207 */ /* 0x000fe40000800000 */
[----:B0-----:R-:W-:-:S03]  /*7e20*/  LOP3.LUT R9, R10, R3, RZ, 0x3c, !PT ;  /* 0x000000030a097212 */ /* 0x001fc600078e3cff */
[----:B------:R-:W-:Y:S01]  /*7e30*/  IMAD R11, R7, 0x8, R0 ;  /* 0x00000008070b7824 */ /* 0x000fe200078e0200 */
[----:B------:R-:W-:Y:S01]  /*7e40*/  SHF.L.U32 R6, R9, 0x1f, RZ ;  /* 0x0000001f09067819 */ /* 0x000fe200000006ff */
[----:B-1----:R-:W-:Y:S06]  /*7e50*/  @!P0 BRA `(.L_x_157) ;  /* 0x0000000c006c8947 */ /* 0x002fec0003800000 */
.L_x_201:
[----:B------:R-:W1:Y:S01]  /*7e60*/  SYNCS.PHASECHK.TRANS64.TRYWAIT P0, [R11+URZ], R6 ;  /* 0x000000060b0075a7 */ /* 0x000e62000800017f */
[----:B------:R-:W-:-:S05]  /*7e70*/  VIADD R2, R7, 0x1 ;  /* 0x0000000107027836 */ /* 0x000fca0000000000 */
[----:B------:R-:W-:-:S04]  /*7e80*/  ISETP.NE.AND P1, PT, R2, 0x25, PT ;  /* 0x000000250200780c */ /* 0x000fc80003f25270 */
[----:B------:R-:W-:Y:S02]  /*7e90*/  SEL R4, RZ, 0x1, P1 ;  /* 0x00000001ff047807 */ /* 0x000fe40000800000 */
[----:B------:R-:W-:Y:S02]  /*7ea0*/  SEL R3, R2, RZ, P1 ;  /* 0x000000ff02037207 */ /* 0x000fe40000800000 */
[----:B------:R-:W-:Y:S01]  /*7eb0*/  LOP3.LUT R4, R9, R4, RZ, 0x3c, !PT ;  /* 0x0000000409047212 */ /* 0x000fe200078e3cff */
[----:B-1----:R-:W-:Y:S06]  /*7ec0*/  @!P0 BRA `(.L_x_158) ;  /* 0x0000000c00648947 */ /* 0x002fec0003800000 */
.L_x_202:
[----:B------:R-:W-:Y:S01]  /*7ed0*/  IMAD R3, R3, 0x8, R0 ;  /* 0x0000000803037824 */ /* 0x000fe200078e0200 */
[----:B------:R-:W-:-:S07]  /*7ee0*/  SHF.L.U32 R0, R4, 0x1f, RZ ;  /* 0x0000001f04007819 */ /* 0x000fce00000006ff */
.L_x_159:
[----:B--2---:R2:W3:Y:S02]  /*7ef0*/  SYNCS.PHASECHK.TRANS64.TRYWAIT P0, [R3+URZ], R0 ;  /* 0x00000000030075a7 */ /* 0x0044e4000800017f */
[----:B---3--:R-:W-:Y:S05]  /*7f00*/  @!P0 NANOSLEEP.SYNCS 0x989680 ;  /* 0x009896800000895d */ /* 0x008fea0003900000 */
[----:B------:R-:W3:Y:S02]  /*7f10*/  @!P0 SYNCS.PHASECHK.TRANS64 P0, [R3+URZ], R0 ;  /* 0x00000000030085a7 */ /* 0x000ee4000800007f */
[----:B---3--:R-:W-:Y:S05]  /*7f20*/  @!P0 BRA `(.L_x_159) ;  /* 0xfffffffc00f08947 */ /* 0x008fea000383ffff */
.L_x_121:
[----:B------:R-:W-:Y:S05]  /*7f30*/  BSYNC B0 ;  /* 0x0000000000007941 */ /* 0x000fea0003800000 */
.L_x_120:
[----:B------:R-:W-:Y:S05]  /*7f40*/  EXIT ;  /* 0x000000000000794d */ /* 0x000fea0003800000 */
.L_x_18:
[----:B-1----:R-:W-:-:S04]  /*7f50*/  IMAD.U32 R7, RZ, RZ, UR6 ;  /* 0x00000006ff077e24 */ /* 0x002fc8000f8e00ff */
[----:B------:R1:W3:Y:S03]  /*7f60*/  SYNCS.PHASECHK.TRANS64.TRYWAIT P0, [R7+URZ], R6 ;  /* 0x00000006070075a7 */ /* 0x0002e6000800017f */
[----:B---3--:R-:W-:Y:S05]  /*7f70*/  @!P0 NANOSLEEP.SYNCS 0x989680 ;  /* 0x009896800000895d */ /* 0x008fea0003900000 */
[----:B------:R-:W3:Y:S02]  /*7f80*/  @!P0 SYNCS.PHASECHK.TRANS64 P0, [R7+URZ], R6 ;  /* 0x00000006070085a7 */ /* 0x000ee4000800007f */
[----:B---3--:R-:W-:Y:S05]  /*7f90*/  @!P0 BRA `(.L_x_18) ;  /* 0xfffffffc00ec8947 */ /* 0x008fea000383ffff */
[----:B------:R-:W-:Y:S05]  /*7fa0*/  BRA `(.L_x_17) ;  /* 0xffffff9800047947 */ /* 0x000fea000383ffff */
.L_x_24:
[----:B-1----:R-:W-:-:S04]  /*7fb0*/  IMAD.U32 R8, RZ, RZ, UR12 ;  /* 0x0000000cff087e24 */ /* 0x002fc8000f8e00ff */
[----:B------:R1:W3:Y:S03]  /*7fc0*/  SYNCS.PHASECHK.TRANS64.TRYWAIT P0, [R8+URZ], R7 ;  /* 0x00000007080075a7 */ /* 0x0002e6000800017f */
[----:B---3--:R-:W-:Y:S05]  /*7fd0*/  @!P0 NANOSLEEP.SYNCS 0x989680 ;  /* 0x009896800000895d */ /* 0x008fea0003900000 */
[----:B------:R-:W3:Y:S02]  /*7fe0*/  @!P0 SYNCS.PHASECHK.TRANS64 P0, [R8+URZ], R7 ;  /* 0x00000007080085a7 */ /* 0x000ee4000800007f */
[----:B---3--:R-:W-:Y:S05]  /*7ff0*/  @!P0 BRA `(.L_x_24) ;  /* 0xfffffffc00ec8947 */ /* 0x008fea000383ffff */
[----:B------:R-:W-:Y:S05]  /*8000*/  BRA `(.L_x_23) ;  /* 0xffffff9c00747947 */ /* 0x000fea000383ffff */
.L_x_107:
[----:B------:R-:W-:Y:S01]  /*8010*/  BSSY B1, `(.L_x_160) ;  /* 0x0000006000017945 */ /* 0x000fe20003800000 */
[----:B------:R-:W-:-:S07]  /*8020*/  IMAD.MOV.U32 R2, RZ, RZ, -0x1 ;  /* 0xffffffffff027424 */ /* 0x000fce00078e00ff */
[----:B------:R-:W-:Y:S05]  /*8030*/  WARPSYNC.COLLECTIVE R2, `(.L_x_161) ;  /* 0x00000000020c7348 */ /* 0x000fea0003c00000 */
[----:B------:R-:W-:Y:S02]  /*8040*/  ELECT P1, UR62, PT ;  /* 0x00000000003e782f */ /* 0x000fe40003820000 */
[----:B------:R-:W-:Y:S01]  /*8050*/  MOV R2, UR62 ;  /* 0x0000003e00027c02 */ /* 0x000fe20008000f00 */
[----:B------:R-:W-:Y:S10]  /*8060*/  ENDCOLLECTIVE ;  /* 0x000000000000791b */ /* 0x000ff40003800000 */
.L_x_161:
[----:B------:R-:W-:Y:S05]  /*8070*/  BSYNC B1 ;  /* 0x0000000000017941 */ /* 0x000fea0003800000 */
.L_x_160:
[----:B------:R-:W-:Y:S05]  /*8080*/  BRA `(.L_x_162) ;  /* 0xffffffdc00907947 */ /* 0x000fea000383ffff */
.L_x_110:
[----:B-1----:R1:W2:Y:S02]  /*8090*/  SYNCS.PHASECHK.TRANS64.TRYWAIT P1, [R18+URZ+0x128], R7 ;  /* 0x00012807120075a7 */ /* 0x0022a4000802017f */
[----:B--2---:R-:W-:Y:S05]  /*80a0*/  @!P1 NANOSLEEP.SYNCS 0x989680 ;  /* 0x009896800000995d */ /* 0x004fea0003900000 */
[----:B------:R-:W2:Y:S02]  /*80b0*/  @!P1 SYNCS.PHASECHK.TRANS64 P1, [R18+URZ+0x128], R7 ;  /* 0x00012807120095a7 */ /* 0x000ea4000802007f */
[----:B--2---:R-:W-:Y:S05]  /*80c0*/  @!P1 BRA `(.L_x_110) ;  /* 0xfffffffc00f09947 */ /* 0x004fea000383ffff */
[----:B------:R-:W-:Y:S05]  /*80d0*/  BRA `(.L_x_163) ;  /* 0xffffffdc00c47947 */ /* 0x000fea000383ffff */
.L_x_119:
[----:B------:R-:W-:Y:S01]  /*80e0*/  BSSY B0, `(.L_x_164) ;  /* 0x0000006000007945 */ /* 0x000fe20003800000 */
[----:B------:R-:W-:-:S07]  /*80f0*/  IMAD.MOV.U32 R2, RZ, RZ, -0x1 ;  /* 0xffffffffff027424 */ /* 0x000fce00078e00ff */
[----:B------:R-:W-:Y:S05]  /*8100*/  WARPSYNC.COLLECTIVE R2, `(.L_x_165) ;  /* 0x00000000020c7348 */ /* 0x000fea0003c00000 */
[----:B------:R-:W-:Y:S02]  /*8110*/  ELECT P1, UR62, PT ;  /* 0x00000000003e782f */ /* 0x000fe40003820000 */
[----:B------:R-:W-:Y:S01]  /*8120*/  MOV R2, UR62 ;  /* 0x0000003e00027c02 */ /* 0x000fe20008000f00 */
[----:B------:R-:W-:Y:S10]  /*8130*/  ENDCOLLECTIVE ;  /* 0x000000000000791b */ /* 0x000ff40003800000 */
.L_x_165:
[----:B------:R-:W-:Y:S05]  /*8140*/  BSYNC B0 ;  /* 0x0000000000007941 */ /* 0x000fea0003800000 */
.L_x_164:
[----:B------:R-:W-:Y:S01]  /*8150*/  PLOP3.LUT P0, PT, P1, PT, PT, 0x80, 0x0 ;  /* 0x000000000000781c */ /* 0x000fe20000f0f070 */
[----:B------:R-:W-:-:S12]  /*8160*/  BRA `(.L_x_166) ;  /* 0xffffffe800207947 */ /* 0x000fd8000383ffff */
.L_x_123:
[----:B0-----:R0:W1:Y:S02]  /*8170*/  SYNCS.PHASECHK.TRANS64.TRYWAIT P0, [R5+URZ], R2 ;  /* 0x00000002050075a7 */ /* 0x001064000800017f */
[----:B-1----:R-:W-:Y:S05]  /*8180*/  @!P0 NANOSLEEP.SYNCS 0x989680 ;  /* 0x009896800000895d */ /* 0x002fea0003900000 */
[----:B------:R-:W1:Y:S02]  /*8190*/  @!P0 SYNCS.PHASECHK.TRANS64 P0, [R5+URZ], R2 ;  /* 0x00000002050085a7 */ /* 0x000e64000800007f */
[----:B-1----:R-:W-:Y:S05]  /*81a0*/  @!P0 BRA `(.L_x_123) ;  /* 0xfffffffc00f08947 */ /* 0x002fea000383ffff */
[----:B------:R-:W-:Y:S05]  /*81b0*/  BRA `(.L_x_167) ;  /* 0xffffffe800607947 */ /* 0x000fea000383ffff */
.L_x_124:
[----:B0-----:R0:W1:Y:S02]  /*81c0*/  SYNCS.PHASECHK.TRANS64.TRYWAIT P0, [R7+URZ], R4 ;  /* 0x00000004070075a7 */ /* 0x001064000800017f */
[----:B-1----:R-:W-:Y:S05]  /*81d0*/  @!P0 NANOSLEEP.SYNCS 0x989680 ;  /* 0x009896800000895d */ /* 0x002fea0003900000 */
[----:B------:R-:W1:Y:S02]  /*81e0*/  @!P0 SYNCS.PHASECHK.TRANS64 P0, [R7+URZ], R4 ;  /* 0x00000004070085a7 */ /* 0x000e64000800007f */
[----:B-1----:R-:W-:Y:S05]  /*81f0*/  @!P0 BRA `(.L_x_124) ;  /* 0xfffffffc00f08947 */ /* 0x002fea000383ffff */
[----:B------:R-:W-:Y:S05]  /*8200*/  BRA `(.L_x_168) ;  /* 0xffffffe800707947 */ /* 0x000fea000383ffff */
.L_x_125:
[----:B0-----:R0:W1:Y:S02]  /*8210*/  SYNCS.PHASECHK.TRANS64.TRYWAIT P0, [R6+URZ], R5 ;  /* 0x00000005060075a7 */ /* 0x001064000800017f */
[----:B-1----:R-:W-:Y:S05]  /*8220*/  @!P0 NANOSLEEP.SYNCS 0x989680 ;  /* 0x009896800000895d */ /* 0x002fea0003900000 */
[----:B------:R-:W1:Y:S02]  /*8230*/  @!P0 SYNCS.PHASECHK.TRANS64 P0, [R6+URZ], R5 ;  /* 0x00000005060085a7 */ /* 0x000e64000800007f */
[----:B-1----:R-:W-:Y:S05]  /*8240*/  @!P0 BRA `(.L_x_125) ;  /* 0xfffffffc00f08947 */ /* 0x002fea000383ffff */
[----:B------:R-:W-:Y:S05]  /*8250*/  BRA `(.L_x_169) ;  /* 0xffffffe800807947 */ /* 0x000fea000383ffff */
.L_x_126:
[----:B0-----:R0:W1:Y:S02]  /*8260*/  SYNCS.PHASECHK.TRANS64.TRYWAIT P0, [R9+URZ], R4 ;  /* 0x00000004090075a7 */ /* 0x001064000800017f */
[----:B-1----:R-:W-:Y:S05]  /*8270*/  @!P0 NANOSLEEP.SYNCS 0x989680 ;  /* 0x009896800000895d */ /* 0x002fea0003900000 */
[----:B------:R-:W1:Y:S02]  /*8280*/  @!P0 SYNCS.PHASECHK.TRANS64 P0, [R9+URZ], R4 ;  /* 0x00000004090085a7 */ /* 0x000e64000800007f */
[----:B-1----:R-:W-:Y:S05]  /*8290*/  @!P0 BRA `(.L_x_126) ;  /* 0xfffffffc00f08947 */ /* 0x002fea000383ffff */
[----:B------:R-:W-:Y:S05]  /*82a0*/  BRA `(.L_x_170) ;  /* 0xffffffe800907947 */ /* 0x000fea000383ffff */
.L_x_127:
[----:B0-----:R0:W1:Y:S02]  /*82b0*/  SYNCS.PHASECHK.TRANS64.TRYWAIT P0, [R6+URZ], R5 ;  /* 0x00000005060075a7 */ /* 0x001064000800017f */
[----:B-1----:R-:W-:Y:S05]  /*82c0*/  @!P0 NANOSLEEP.SYNCS 0x989680 ;  /* 0x009896800000895d */ /* 0x002fea0003900000 */
[----:B------:R-:W1:Y:S02]  /*82d0*/  @!P0 SYNCS.PHASECHK.TRANS64 P0, [R6+URZ], R5 ;  /* 0x00000005060085a7 */ /* 0x000e64000800007f */
[----:B-1----:R-:W-:Y:S05]  /*82e0*/  @!P0 BRA `(.L_x_127) ;  /* 0xfffffffc00f08947 */ /* 0x002fea000383ffff */
[----:B------:R-:W-:Y:S05]  /*82f0*/  BRA `(.L_x_171) ;  /* 0xffffffe800a07947 */ /* 0x000fea000383ffff */
.L_x_128:
[----:B0-----:R0:W1:Y:S02]  /*8300*/  SYNCS.PHASECHK.TRANS64.TRYWAIT P0, [R9+URZ], R4 ;  /* 0x00000004090075a7 */ /* 0x001064000800017f */
[----:B-1----:R-:W-:Y:S05]  /*8310*/  @!P0 NANOSLEEP.SYNCS 0x989680 ;  /* 0x009896800000895d */ /* 0x002fea0003900000 */
[----:B------:R-:W1:Y:S02]  /*8320*/  @!P0 SYNCS.PHASECHK.TRANS64 P0, [R9+URZ], R4 ;  /* 0x00000004090085a7 */ /* 0x000e64000800007f */
[----:B-1----:R-:W-:Y:S05]  /*8330*/  @!P0 BRA `(.L_x_128) ;  /* 0xfffffffc00f08947 */ /* 0x002fea000383ffff */
[----:B------:R-:W-:Y:S05]  /*8340*/  BRA `(.L_x_172) ;  /* 0xffffffe800b07947 */ /* 0x000fea000383ffff */
.L_x_129:
[----:B0-----:R0:W1:Y:S02]  /*8350*/  SYNCS.PHASECHK.TRANS64.TRYWAIT P0, [R6+URZ], R5 ;  /* 0x00000005060075a7 */ /* 0x001064000800017f */
[----:B-1----:R-:W-:Y:S05]  /*8360*/  @!P0 NANOSLEEP.SYNCS 0x989680 ;  /* 0x009896800000895d */ /* 0x002fea0003900000 */
[----:B------:R-:W1:Y:S02]  /*8370*/  @!P0 SYNCS.PHASECHK.TRANS64 P0, [R6+URZ], R5 ;  /* 0x00000005060085a7 */ /* 0x000e64000800007f */
[----:B-1----:R-:W-:Y:S05]  /*8380*/  @!P0 BRA `(.L_x_129) ;  /* 0xfffffffc00f08947 */ /* 0x002fea000383ffff */
[----:B------:R-:W-:Y:S05]  /*8390*/  BRA `(.L_x_173) ;  /* 0xffffffe800c07947 */ /* 0x000fea000383ffff */
.L_x_130:
[----:B0-----:R0:W1:Y:S02]  /*83a0*/  SYNCS.PHASECHK.TRANS64.TRYWAIT P0, [R9+URZ], R4 ;  /* 0x00000004090075a7 */ /* 0x001064000800017f */
[----:B-1----:R-:W-:Y:S05]  /*83b0*/  @!P0 NANOSLEEP.SYNCS 0x989680 ;  /* 0x009896800000895d */ /* 0x002fea0003900000 */
[----:B------:R-:W1:Y:S02]  /*83c0*/  @!P0 SYNCS.PHASECHK.TRANS64 P0, [R9+URZ], R4 ;  /* 0x00000004090085a7 */ /* 0x000e64000800007f */
[----:B-1----:R-:W-:Y:S05]  /*83d0*/  @!P0 BRA `(.L_x_130) ;  /* 0xfffffffc00f08947 */ /* 0x002fea000383ffff */
[----:B------:R-:W-:Y:S05]  /*83e0*/  BRA `(.L_x_174) ;  /* 0xffffffe800d07947 */ /* 0x000fea000383ffff */
.L_x_131:
[----:B0-----:R0:W1:Y:S02]  /*83f0*/  SYNCS.PHASECHK.TRANS64.TRYWAIT P0, [R6+URZ], R5 ;  /* 0x00000005060075a7 */ /* 0x001064000800017f */
[----:B-1----:R-:W-:Y:S05]  /*8400*/  @!P0 NANOSLEEP.SYNCS 0x989680 ;  /* 0x009896800000895d */ /* 0x002fea0003900000 */
[----:B------:R-:W1:Y:S02]  /*8410*/  @!P0 SYNCS.PHASECHK.TRANS64 P0, [R6+URZ], R5 ;  /* 0x00000005060085a7 */ /* 0x000e64000800007f */
[----:B-1----:R-:W-:Y:S05]  /*8420*/  @!P0 BRA `(.L_x_131) ;  /* 0xfffffffc00f08947 */ /* 0x002fea000383ffff */
[----:B------:R-:W-:Y:S05]  /*8430*/  BRA `(.L_x_175) ;  /* 0xffffffe800e07947 */ /* 0x000fea000383ffff */
.L_x_132:
[----:B0-----:R0:W1:Y:S02]  /*8440*/  SYNCS.PHASECHK.TRANS64.TRYWAIT P0, [R9+URZ], R4 ;  /* 0x00000004090075a7 */ /* 0x001064000800017f */
[----:B-1----:R-:W-:Y:S05]  /*8450*/  @!P0 NANOSLEEP.SYNCS 0x989680 ;  /* 0x009896800000895d */ /* 0x002fea0003900000 */
[----:B------:R-:W1:Y:S02]  /*8460*/  @!P0 SYNCS.PHASECHK.TRANS64 P0, [R9+URZ], R4 ;  /* 0x00000004090085a7 */ /* 0x000e64000800007f */
[----:B-1----:R-:W-:Y:S05]  /*8470*/  @!P0 BRA `(.L_x_132) ;  /* 0xfffffffc00f08947 */ /* 0x002fea000383ffff */
[----:B------:R-:W-:Y:S05]  /*8480*/  BRA `(.L_x_176) ;  /* 0xffffffe800f07947 */ /* 0x000fea000383ffff */
.L_x_133:
[----:B0-----:R0:W1:Y:S02]  /*8490*/  SYNCS.PHASECHK.TRANS64.TRYWAIT P0, [R6+URZ], R5 ;  /* 0x00000005060075a7 */ /* 0x001064000800017f */
[----:B-1----:R-:W-:Y:S05]  /*84a0*/  @!P0 NANOSLEEP.SYNCS 0x989680 ;  /* 0x009896800000895d */ /* 0x002fea0003900000 */
[----:B------:R-:W1:Y:S02]  /*84b0*/  @!P0 SYNCS.PHASECHK.TRANS64 P0, [R6+URZ], R5 ;  /* 0x00000005060085a7 */ /* 0x000e64000800007f */
[----:B-1----:R-:W-:Y:S05]  /*84c0*/  @!P0 BRA `(.L_x_133) ;  /* 0xfffffffc00f08947 */ /* 0x002fea000383ffff */
[----:B------:R-:W-:Y:S05]  /*84d0*/  BRA `(.L_x_177) ;  /* 0xffffffec00007947 */ /* 0x000fea000383ffff */
.L_x_134:
[----:B0-----:R0:W1:Y:S02]  /*84e0*/  SYNCS.PHASECHK.TRANS64.TRYWAIT P0, [R9+URZ], R4 ;  /* 0x00000004090075a7 */ /* 0x001064000800017f */
[----:B-1----:R-:W-:Y:S05]  /*84f0*/  @!P0 NANOSLEEP.SYNCS 0x989680 ;  /* 0x009896800000895d */ /* 0x002fea0003900000 */
[----:B------:R-:W1:Y:S02]  /*8500*/  @!P0 SYNCS.PHASECHK.TRANS64 P0, [R9+URZ], R4 ;  /* 0x00000004090085a7 */ /* 0x000e64000800007f */
[----:B-1----:R-:W-:Y:S05]  /*8510*/  @!P0 BRA `(.L_x_134) ;  /* 0xfffffffc00f08947 */ /* 0x002fea000383ffff */
[----:B------:R-:W-:Y:S05]  /*8520*/  BRA `(.L_x_178) ;  /* 0xffffffec00107947 */ /* 0x000fea000383ffff */
.L_x_135:
[----:B0-----:R0:W1:Y:S02]  /*8530*/  SYNCS.PHASECHK.TRANS64.TRYWAIT P0, [R6+URZ], R5 ;  /* 0x00000005060075a7 */ /* 0x001064000800017f */
[----:B-1----:R-:W-:Y:S05]  /*8540*/  @!P0 NANOSLEEP.SYNCS 0x989680 ;  /* 0x009896800000895d */ /* 0x002fea0003900000 */
[----:B------:R-:W1:Y:S02]  /*8550*/  @!P0 SYNCS.PHASECHK.TRANS64 P0, [R6+URZ], R5 ;  /* 0x00000005060085a7 */ /* 0x000e64000800007f */
[----:B-1----:R-:W-:Y:S05]  /*8560*/  @!P0 BRA `(.L_x_135) ;  /* 0xfffffffc00f08947 */ /* 0x002fea000383ffff */
[----:B------:R-:W-:Y:S05]  /*8570*/  BRA `(.L_x_179) ;  /* 0xffffffec00207947 */ /* 0x000fea000383ffff */
.L_x_136:
[----:B0-----:R0:W1:Y:S02]  /*8580*/  SYNCS.PHASECHK.TRANS64.TRYWAIT P0, [R9+URZ], R4 ;  /* 0x00000004090075a7 */ /* 0x001064000800017f */
[----:B-1----:R-:W-:Y:S05]  /*8590*/  @!P0 NANOSLEEP.SYNCS 0x989680 ;  /* 0x009896800000895d */ /* 0x002fea0003900000 */
[----:B------:R-:W1:Y:S02]  /*85a0*/  @!P0 SYNCS.PHASECHK.TRANS64 P0, [R9+URZ], R4 ;  /* 0x00000004090085a7 */ /* 0x000e64000800007f */
[----:B-1----:R-:W-:Y:S05]  /*85b0*/  @!P0 BRA `(.L_x_136) ;  /* 0xfffffffc00f08947 */ /* 0x002fea000383ffff */
[----:B------:R-:W-:Y:S05]  /*85c0*/  BRA `(.L_x_180) ;  /* 0xffffffec00307947 */ /* 0x000fea000383ffff */
.L_x_137:
[----:B0-----:R0:W1:Y:S02]  /*85d0*/  SYNCS.PHASECHK.TRANS64.TRYWAIT P0, [R6+URZ], R5 ;  /* 0x00000005060075a7 */ /* 0x001064000800017f */
[----:B-1----:R-:W-:Y:S05]  /*85e0*/  @!P0 NANOSLEEP.SYNCS 0x989680 ;  /* 0x009896800000895d */ /* 0x002fea0003900000 */
[----:B------:R-:W1:Y:S02]  /*85f0*/  @!P0 SYNCS.PHASECHK.TRANS64 P0, [R6+URZ], R5 ;  /* 0x00000005060085a7 */ /* 0x000e64000800007f */
[----:B-1----:R-:W-:Y:S05]  /*8600*/  @!P0 BRA `(.L_x_137) ;  /* 0xfffffffc00f08947 */ /* 0x002fea000383ffff */
[----:B------:R-:W-:Y:S05]  /*8610*/  BRA `(.L_x_181) ;  /* 0xffffffec00407947 */ /* 0x000fea000383ffff */
.L_x_138:
[----:B0-----:R0:W1:Y:S02]  /*8620*/  SYNCS.PHASECHK.TRANS64.TRYWAIT P0, [R9+URZ], R4 ;  /* 0x00000004090075a7 */ /* 0x001064000800017f */
[----:B-1----:R-:W-:Y:S05]  /*8630*/  @!P0 NANOSLEEP.SYNCS 0x989680 ;  /* 0x009896800000895d */ /* 0x002fea0003900000 */
[----:B------:R-:W1:Y:S02]  /*8640*/  @!P0 SYNCS.PHASECHK.TRANS64 P0, [R9+URZ], R4 ;  /* 0x00000004090085a7 */ /* 0x000e64000800007f */
[----:B-1----:R-:W-:Y:S05]  /*8650*/  @!P0 BRA `(.L_x_138) ;  /* 0xfffffffc00f08947 */ /* 0x002fea000383ffff */
[----:B------:R-:W-:Y:S05]  /*8660*/  BRA `(.L_x_182) ;  /* 0xffffffec00507947 */ /* 0x000fea000383ffff */
.L_x_139:
[----:B0-----:R0:W1:Y:S02]  /*8670*/  SYNCS.PHASECHK.TRANS64.TRYWAIT P0, [R6+URZ], R5 ;  /* 0x00000005060075a7 */ /* 0x001064000800017f */
[----:B-1----:R-:W-:Y:S05]  /*8680*/  @!P0 NANOSLEEP.SYNCS 0x989680 ;  /* 0x009896800000895d */ /* 0x002fea0003900000 */
[----:B------:R-:W1:Y:S02]  /*8690*/  @!P0 SYNCS.PHASECHK.TRANS64 P0, [R6+URZ], R5 ;  /* 0x00000005060085a7 */ /* 0x000e64000800007f */
[----:B-1----:R-:W-:Y:S05]  /*86a0*/  @!P0 BRA `(.L_x_139) ;  /* 0xfffffffc00f08947 */ /* 0x002fea000383ffff */
[----:B------:R-:W-:Y:S05]  /*86b0*/  BRA `(.L_x_183) ;  /* 0xffffffec00607947 */ /* 0x000fea000383ffff */
.L_x_140:
[----:B0-----:R0:W1:Y:S02]  /*86c0*/  SYNCS.PHASECHK.TRANS64.TRYWAIT P0, [R9+URZ], R4 ;  /* 0x00000004090075a7 */ /* 0x001064000800017f */
[----:B-1----:R-:W-:Y:S05]  /*86d0*/  @!P0 NANOSLEEP.SYNCS 0x989680 ;  /* 0x009896800000895d */ /* 0x002fea0003900000 */
[----:B------:R-:W1:Y:S02]  /*86e0*/  @!P0 SYNCS.PHASECHK.TRANS64 P0, [R9+URZ], R4 ;  /* 0x00000004090085a7 */ /* 0x000e64000800007f */
[----:B-1----:R-:W-:Y:S05]  /*86f0*/  @!P0 BRA `(.L_x_140) ;  /* 0xfffffffc00f08947 */ /* 0x002fea000383ffff */
[----:B------:R-:W-:Y:S05]  /*8700*/  BRA `(.L_x_184) ;  /* 0xffffffec00707947 */ /* 0x000fea000383ffff */
.L_x_141:
[----:B0-----:R0:W1:Y:S02]  /*8710*/  SYNCS.PHASECHK.TRANS64.TRYWAIT P0, [R6+URZ], R5 ;  /* 0x00000005060075a7 */ /* 0x001064000800017f */
[----:B-1----:R-:W-:Y:S05]  /*8720*/  @!P0 NANOSLEEP.SYNCS 0x989680 ;  /* 0x009896800000895d */ /* 0x002fea0003900000 */
[----:B------:R-:W1:Y:S02]  /*8730*/  @!P0 SYNCS.PHASECHK.TRANS64 P0, [R6+URZ], R5 ;  /* 0x00000005060085a7 */ /* 0x000e64000800007f */
[----:B-1----:R-:W-:Y:S05]  /*8740*/  @!P0 BRA `(.L_x_141) ;  /* 0xfffffffc00f08947 */ /* 0x002fea000383ffff */
[----:B------:R-:W-:Y:S05]  /*8750*/  BRA `(.L_x_185) ;  /* 0xffffffec00807947 */ /* 0x000fea000383ffff */
.L_x_142:
[----:B0-----:R0:W1:Y:S02]  /*8760*/  SYNCS.PHASECHK.TRANS64.TRYWAIT P0, [R9+URZ], R4 ;  /* 0x00000004090075a7 */ /* 0x001064000800017f */
[----:B-1----:R-:W-:Y:S05]  /*8770*/  @!P0 NANOSLEEP.SYNCS 0x989680 ;  /* 0x009896800000895d */ /* 0x002fea0003900000 */
[----:B------:R-:W1:Y:S02]  /*8780*/  @!P0 SYNCS.PHASECHK.TRANS64 P0, [R9+URZ], R4 ;  /* 0x00000004090085a7 */ /* 0x000e64000800007f */
[----:B-1----:R-:W-:Y:S05]  /*8790*/  @!P0 BRA `(.L_x_142) ;  /* 0xfffffffc00f08947 */ /* 0x002fea000383ffff */
[----:B------:R-:W-:Y:S05]  /*87a0*/  BRA `(.L_x_186) ;  /* 0xffffffec00907947 */ /* 0x000fea000383ffff */
.L_x_143:
[----:B0-----:R0:W1:Y:S02]  /*87b0*/  SYNCS.PHASECHK.TRANS64.TRYWAIT P0, [R6+URZ], R5 ;  /* 0x00000005060075a7 */ /* 0x001064000800017f */
[----:B-1----:R-:W-:Y:S05]  /*87c0*/  @!P0 NANOSLEEP.SYNCS 0x989680 ;  /* 0x009896800000895d */ /* 0x002fea0003900000 */
[----:B------:R-:W1:Y:S02]  /*87d0*/  @!P0 SYNCS.PHASECHK.TRANS64 P0, [R6+URZ], R5 ;  /* 0x00000005060085a7 */ /* 0x000e64000800007f */
[----:B-1----:R-:W-:Y:S05]  /*87e0*/  @!P0 BRA `(.L_x_143) ;  /* 0xfffffffc00f08947 */ /* 0x002fea000383ffff */
[----:B------:R-:W-:Y:S05]  /*87f0*/  BRA `(.L_x_187) ;  /* 0xffffffec00a07947 */ /* 0x000fea000383ffff */
.L_x_144:
[----:B0-----:R0:W1:Y:S02]  /*8800*/  SYNCS.PHASECHK.TRANS64.TRYWAIT P0, [R9+URZ], R4 ;  /* 0x00000004090075a7 */ /* 0x001064000800017f */
[----:B-1----:R-:W-:Y:S05]  /*8810*/  @!P0 NANOSLEEP.SYNCS 0x989680 ;  /* 0x009896800000895d */ /* 0x002fea0003900000 */
[----:B------:R-:W1:Y:S02]  /*8820*/  @!P0 SYNCS.PHASECHK.TRANS64 P0, [R9+URZ], R4 ;  /* 0x00000004090085a7 */ /* 0x000e64000800007f */
[----:B-1----:R-:W-:Y:S05]  /*8830*/  @!P0 BRA `(.L_x_144) ;  /* 0xfffffffc00f08947 */ /* 0x002fea000383ffff */
[----:B------:R-:W-:Y:S05]  /*8840*/  BRA `(.L_x_188) ;  /* 0xffffffec00b07947 */ /* 0x000fea000383ffff */
.L_x_145:
[----:B0-----:R0:W1:Y:S02]  /*8850*/  SYNCS.PHASECHK.TRANS64.TRYWAIT P0, [R6+URZ], R5 ;  /* 0x00000005060075a7 */ /* 0x001064000800017f */
[----:B-1----:R-:W-:Y:S05]  /*8860*/  @!P0 NANOSLEEP.SYNCS 0x989680 ;  /* 0x009896800000895d */ /* 0x002fea0003900000 */
[----:B------:R-:W1:Y:S02]  /*8870*/  @!P0 SYNCS.PHASECHK.TRANS64 P0, [R6+URZ], R5 ;  /* 0x00000005060085a7 */ /* 0x000e64000800007f */
[----:B-1----:R-:W-:Y:S05]  /*8880*/  @!P0 BRA `(.L_x_145) ;  /* 0xfffffffc00f08947 */ /* 0x002fea000383ffff */
[----:B------:R-:W-:Y:S05]  /*8890*/  BRA `(.L_x_189) ;  /* 0xffffffec00c07947 */ /* 0x000fea000383ffff */
.L_x_146:
[----:B0-----:R0:W1:Y:S02]  /*88a0*/  SYNCS.PHASECHK.TRANS64.TRYWAIT P0, [R9+URZ], R4 ;  /* 0x00000004090075a7 */ /* 0x001064000800017f */
[----:B-1----:R-:W-:Y:S05]  /*88b0*/  @!P0 NANOSLEEP.SYNCS 0x989680 ;  /* 0x009896800000895d */ /* 0x002fea0003900000 */
[----:B------:R-:W1:Y:S02]  /*88c0*/  @!P0 SYNCS.PHASECHK.TRANS64 P0, [R9+URZ], R4 ;  /* 0x00000004090085a7 */ /* 0x000e64000800007f */
[----:B-1----:R-:W-:Y:S05]  /*88d0*/  @!P0 BRA `(.L_x_146) ;  /* 0xfffffffc00f08947 */ /* 0x002fea000383ffff */
[----:B------:R-:W-:Y:S05]  /*88e0*/  BRA `(.L_x_190) ;  /* 0xffffffec00d07947 */ /* 0x000fea000383ffff */
.L_x_147:
[----:B0-----:R0:W1:Y:S02]  /*88f0*/  SYNCS.PHASECHK.TRANS64.TRYWAIT P0, [R6+URZ], R5 ;  /* 0x00000005060075a7 */ /* 0x001064000800017f */
[----:B-1----:R-:W-:Y:S05]  /*8900*/  @!P0 NANOSLEEP.SYNCS 0x989680 ;  /* 0x009896800000895d */ /* 0x002fea0003900000 */
[----:B------:R-:W1:Y:S02]  /*8910*/  @!P0 SYNCS.PHASECHK.TRANS64 P0, [R6+URZ], R5 ;  /* 0x00000005060085a7 */ /* 0x000e64000800007f */
[----:B-1----:R-:W-:Y:S05]  /*8920*/  @!P0 BRA `(.L_x_147) ;  /* 0xfffffffc00f08947 */ /* 0x002fea000383ffff */
[----:B------:R-:W-:Y:S05]  /*8930*/  BRA `(.L_x_191) ;  /* 0xffffffec00e07947 */ /* 0x000fea000383ffff */
.L_x_148:
[----:B0-----:R0:W1:Y:S02]  /*8940*/  SYNCS.PHASECHK.TRANS64.TRYWAIT P0, [R9+URZ], R4 ;  /* 0x00000004090075a7 */ /* 0x001064000800017f */
[----:B-1----:R-:W-:Y:S05]  /*8950*/  @!P0 NANOSLEEP.SYNCS 0x989680 ;  /* 0x009896800000895d */ /* 0x002fea0003900000 */
[----:B------:R-:W1:Y:S02]  /*8960*/  @!P0 SYNCS.PHASECHK.TRANS64 P0, [R9+URZ], R4 ;  /* 0x00000004090085a7 */ /* 0x000e64000800007f */
[----:B-1----:R-:W-:Y:S05]  /*8970*/  @!P0 BRA `(.L_x_148) ;  /* 0xfffffffc00f08947 */ /* 0x002fea000383ffff */
[----:B------:R-:W-:Y:S05]  /*8980*/  BRA `(.L_x_192) ;  /* 0xffffffec00f07947 */ /* 0x000fea000383ffff */
.L_x_149:
[----:B0-----:R0:W1:Y:S02]  /*8990*/  SYNCS.PHASECHK.TRANS64.TRYWAIT P0, [R6+URZ], R5 ;  /* 0x00000005060075a7 */ /* 0x001064000800017f */
[----:B-1----:R-:W-:Y:S05]  /*89a0*/  @!P0 NANOSLEEP.SYNCS 0x989680 ;  /* 0x009896800000895d */ /* 0x002fea0003900000 */
[----:B------:R-:W1:Y:S02]  /*89b0*/  @!P0 SYNCS.PHASECHK.TRANS64 P0, [R6+URZ], R5 ;  /* 0x00000005060085a7 */ /* 0x000e64000800007f */
[----:B-1----:R-:W-:Y:S05]  /*89c0*/  @!P0 BRA `(.L_x_149) ;  /* 0xfffffffc00f08947 */ /* 0x002fea000383ffff */
[----:B------:R-:W-:Y:S05]  /*89d0*/  BRA `(.L_x_193) ;  /* 0xfffffff000007947 */ /* 0x000fea000383ffff */
.L_x_150:
[----:B0-----:R0:W1:Y:S02]  /*89e0*/  SYNCS.PHASECHK.TRANS64.TRYWAIT P0, [R9+URZ], R4 ;  /* 0x00000004090075a7 */ /* 0x001064000800017f */
[----:B-1----:R-:W-:Y:S05]  /*89f0*/  @!P0 NANOSLEEP.SYNCS 0x989680 ;  /* 0x009896800000895d */ /* 0x002fea0003900000 */
[----:B------:R-:W1:Y:S02]  /*8a00*/  @!P0 SYNCS.PHASECHK.TRANS64 P0, [R9+URZ], R4 ;  /* 0x00000004090085a7 */ /* 0x000e64000800007f */
[----:B-1----:R-:W-:Y:S05]  /*8a10*/  @!P0 BRA `(.L_x_150) ;  /* 0xfffffffc00f08947 */ /* 0x002fea000383ffff */
[----:B------:R-:W-:Y:S05]  /*8a20*/  BRA `(.L_x_194) ;  /* 0xfffffff000107947 */ /* 0x000fea000383ffff */
.L_x_151:
[----:B0-----:R0:W1:Y:S02]  /*8a30*/  SYNCS.PHASECHK.TRANS64.TRYWAIT P0, [R6+URZ], R5 ;  /* 0x00000005060075a7 */ /* 0x001064000800017f */
[----:B-1----:R-:W-:Y:S05]  /*8a40*/  @!P0 NANOSLEEP.SYNCS 0x989680 ;  /* 0x009896800000895d */ /* 0x002fea0003900000 */
[----:B------:R-:W1:Y:S02]  /*8a50*/  @!P0 SYNCS.PHASECHK.TRANS64 P0, [R6+URZ], R5 ;  /* 0x00000005060085a7 */ /* 0x000e64000800007f */
[----:B-1----:R-:W-:Y:S05]  /*8a60*/  @!P0 BRA `(.L_x_151) ;  /* 0xfffffffc00f08947 */ /* 0x002fea000383ffff */
[----:B------:R-:W-:Y:S05]  /*8a70*/  BRA `(.L_x_195) ;  /* 0xfffffff000207947 */ /* 0x000fea000383ffff */
.L_x_152:
[----:B0-----:R0:W1:Y:S02]  /*8a80*/  SYNCS.PHASECHK.TRANS64.TRYWAIT P0, [R9+URZ], R4 ;  /* 0x00000004090075a7 */ /* 0x001064000800017f */
[----:B-1----:R-:W-:Y:S05]  /*8a90*/  @!P0 NANOSLEEP.SYNCS 0x989680 ;  /* 0x009896800000895d */ /* 0x002fea0003900000 */
[----:B------:R-:W1:Y:S02]  /*8aa0*/  @!P0 SYNCS.PHASECHK.TRANS64 P0, [R9+URZ], R4 ;  /* 0x00000004090085a7 */ /* 0x000e64000800007f */
[----:B-1----:R-:W-:Y:S05]  /*8ab0*/  @!P0 BRA `(.L_x_152) ;  /* 0xfffffffc00f08947 */ /* 0x002fea000383ffff */
[----:B------:R-:W-:Y:S05]  /*8ac0*/  BRA `(.L_x_196) ;  /* 0xfffffff000307947 */ /* 0x000fea000383ffff */
.L_x_153:
[----:B0-----:R0:W1:Y:S02]  /*8ad0*/  SYNCS.PHASECHK.TRANS64.TRYWAIT P0, [R6+URZ], R5 ;  /* 0x00000005060075a7 */ /* 0x001064000800017f */
[----:B-1----:R-:W-:Y:S05]  /*8ae0*/  @!P0 NANOSLEEP.SYNCS 0x989680 ;  /* 0x009896800000895d */ /* 0x002fea0003900000 */
[----:B------:R-:W1:Y:S02]  /*8af0*/  @!P0 SYNCS.PHASECHK.TRANS64 P0, [R6+URZ], R5 ;  /* 0x00000005060085a7 */ /* 0x000e64000800007f */
[----:B-1----:R-:W-:Y:S05]  /*8b00*/  @!P0 BRA `(.L_x_153) ;  /* 0xfffffffc00f08947 */ /* 0x002fea000383ffff */
[----:B------:R-:W-:Y:S05]  /*8b10*/  BRA `(.L_x_197) ;  /* 0xfffffff000407947 */ /* 0x000fea000383ffff */
.L_x_154:
[----:B0-----:R0:W1:Y:S02]  /*8b20*/  SYNCS.PHASECHK.TRANS64.TRYWAIT P0, [R9+URZ], R4 ;  /* 0x00000004090075a7 */ /* 0x001064000800017f */
[----:B-1----:R-:W-:Y:S05]  /*8b30*/  @!P0 NANOSLEEP.SYNCS 0x989680 ;  /* 0x009896800000895d */ /* 0x002fea0003900000 */
[----:B------:R-:W1:Y:S02]  /*8b40*/  @!P0 SYNCS.PHASECHK.TRANS64 P0, [R9+URZ], R4 ;  /* 0x00000004090085a7 */ /* 0x000e64000800007f */
[----:B-1----:R-:W-:Y:S05]  /*8b50*/  @!P0 BRA `(.L_x_154) ;  /* 0xfffffffc00f08947 */ /* 0x002fea000383ffff */
[----:B------:R-:W-:Y:S05]  /*8b60*/  BRA `(.L_x_198) ;  /* 0xfffffff000507947 */ /* 0x000fea000383ffff */
.L_x_155:
[----:B0-----:R0:W1:Y:S02]  /*8b70*/  SYNCS.PHASECHK.TRANS64.TRYWAIT P0, [R6+URZ], R5 ;  /* 0x00000005060075a7 */ /* 0x001064000800017f */
[----:B-1----:R-:W-:Y:S05]  /*8b80*/  @!P0 NANOSLEEP.SYNCS 0x989680 ;  /* 0x009896800000895d */ /* 0x002fea0003900000 */
[----:B------:R-:W1:Y:S02]  /*8b90*/  @!P0 SYNCS.PHASECHK.TRANS64 P0, [R6+URZ], R5 ;  /* 0x00000005060085a7 */ /* 0x000e64000800007f */
[----:B-1----:R-:W-:Y:S05]  /*8ba0*/  @!P0 BRA `(.L_x_155) ;  /* 0xfffffffc00f08947 */ /* 0x002fea000383ffff */
[----:B------:R-:W-:Y:S05]  /*8bb0*/  BRA `(.L_x_199) ;  /* 0xfffffff000607947 */ /* 0x000fea000383ffff */
.L_x_156:
[----:B0-----:R0:W1:Y:S02]  /*8bc0*/  SYNCS.PHASECHK.TRANS64.TRYWAIT P0, [R9+URZ], R4 ;  /* 0x00000004090075a7 */ /* 0x001064000800017f */
[----:B-1----:R-:W-:Y:S05]  /*8bd0*/  @!P0 NANOSLEEP.SYNCS 0x989680 ;  /* 0x009896800000895d */ /* 0x002fea0003900000 */
[----:B------:R-:W1:Y:S02]  /*8be0*/  @!P0 SYNCS.PHASECHK.TRANS64 P0, [R9+URZ], R4 ;  /* 0x00000004090085a7 */ /* 0x000e64000800007f */
[----:B-1----:R-:W-:Y:S05]  /*8bf0*/  @!P0 BRA `(.L_x_156) ;  /* 0xfffffffc00f08947 */ /* 0x002fea000383ffff */
[----:B------:R-:W-:Y:S05]  /*8c00*/  BRA `(.L_x_200) ;  /* 0xfffffff000707947 */ /* 0x000fea000383ffff */
.L_x_157:
[----:B0-----:R0:W1:Y:S02]  /*8c10*/  SYNCS.PHASECHK.TRANS64.TRYWAIT P0, [R8+URZ], R5 ;  /* 0x00000005080075a7 */ /* 0x001064000800017f */
[----:B-1----:R-:W-:Y:S05]  /*8c20*/  @!P0 NANOSLEEP.SYNCS 0x989680 ;  /* 0x009896800000895d */ /* 0x002fea0003900000 */
[----:B------:R-:W1:Y:S02]  /*8c30*/  @!P0 SYNCS.PHASECHK.TRANS64 P0, [R8+URZ], R5 ;  /* 0x00000005080085a7 */ /* 0x000e64000800007f */
[----:B-1----:R-:W-:Y:S05]  /*8c40*/  @!P0 BRA `(.L_x_157) ;  /* 0xfffffffc00f08947 */ /* 0x002fea000383ffff */
[----:B------:R-:W-:Y:S05]  /*8c50*/  BRA `(.L_x_201) ;  /* 0xfffffff000807947 */ /* 0x000fea000383ffff */
.L_x_158:
[----:B-1----:R1:W2:Y:S02]  /*8c60*/  SYNCS.PHASECHK.TRANS64.TRYWAIT P0, [R11+URZ], R6 ;  /* 0x000000060b0075a7 */ /* 0x0022a4000800017f */
[----:B--2---:R-:W-:Y:S05]  /*8c70*/  @!P0 NANOSLEEP.SYNCS 0x989680 ;  /* 0x009896800000895d */ /* 0x004fea0003900000 */
[----:B------:R-:W2:Y:S02]  /*8c80*/  @!P0 SYNCS.PHASECHK.TRANS64 P0, [R11+URZ], R6 ;  /* 0x000000060b0085a7 */ /* 0x000ea4000800007f */
[----:B--2---:R-:W-:Y:S05]  /*8c90*/  @!P0 BRA `(.L_x_158) ;  /* 0xfffffffc00f08947 */ /* 0x004fea000383ffff */
[----:B------:R-:W-:Y:S05]  /*8ca0*/  BRA `(.L_x_202) ;  /* 0xfffffff000887947 */ /* 0x000fea000383ffff */
.L_x_203:
[----:B------:R-:W-:-:S00]  /*8cb0*/  BRA `(.L_x_203) ;  /* 0xfffffffc00fc7947 */ /* 0x000fc0000383ffff */
[----:B------:R-:W-:-:S00]  /*8cc0*/  NOP ;  /* 0x0000000000007918 */ /* 0x000fc00000000000 */
        /* <DEDUP_REMOVED lines=11> */
.L_x_204:


//--------------------- .nv.shared._ZN7cutlass13device_kernelINS_4gemm6kernel13GemmUniversalIN4cute5tupleIJiiiiEEENS1_10collective13CollectiveMmaINS1_37MainloopSm90TmaGmmaWarpSpecializedFP8ILi37ENS5_IJNS4_1CILi1EEESB_SB_EEENS1_35KernelTmaWarpSpecializedCooperativeEEENS5_IJNSA_ILi128EEENSA_ILi64EEENSA_ILi32EEEEEENS_12float_e4m3_tENS5_IJlSB_lEEESJ_SK_NS4_8TiledMMAINS4_8MMA_AtomIJNS4_4SM904GMMA30MMA_64x64x32_F32E4M3E4M3_SS_TNILNSO_7ScaleInE1ELSQ_1EEEEEENS4_6LayoutINS5_IJNSA_ILi2EEESB_SB_EEENS5_IJSB_NSA_ILi0EEESW_EEEEENS5_IJNS4_10UnderscoreESZ_SZ_EEEEENS4_13SM90_TMA_LOADENS4_14ComposedLayoutINS4_7SwizzleILi1ELi4ELi3EEENS4_18smem_ptr_flag_bitsILi8EEENST_INS5_IJNSA_ILi8EEESH_EEENS5_IJSH_SB_EEEEEEEvNS4_8identityES12_S1C_vS1D_EENS_8epilogue10collective6detail29Sm90TmaWarpSpecializedAdapterINS1G_15DefaultEpilogueISJ_SK_SK_NS1F_6thread17LinearCombinationISJ_Li1EffLNS1K_9ScaleType4KindE0ELNS_15FloatRoundStyleE2ESJ_EENS1_15EpilogueDefaultEEEEEvvEEEEvNT_6ParamsE --------------------------
	.section	.nv.shared._ZN7cutlass13device_kernelINS_4gemm6kernel13GemmUniversalIN4cute5tupleIJiiiiEEENS1_10collective13CollectiveMmaINS1_37MainloopSm90TmaGmmaWarpSpecializedFP8ILi37ENS5_IJNS4_1CILi1EEESB_SB_EEENS1_35KernelTmaWarpSpecializedCooperativeEEENS5_IJNSA_ILi128EEENSA_ILi64EEENSA_ILi32EEEEEENS_12float_e4m3_tENS5_IJlSB_lEEESJ_SK_NS4_8TiledMMAINS4_8MMA_AtomIJNS4_4SM904GMMA30MMA_64x64x32_F32E4M3E4M3_SS_TNILNSO_7ScaleInE1ELSQ_1EEEEEENS4_6LayoutINS5_IJNSA_ILi2EEESB_SB_EEENS5_IJSB_NSA_ILi0EEESW_EEEEENS5_IJNS4_10UnderscoreESZ_SZ_EEEEENS4_13SM90_TMA_LOADENS4_14ComposedLayoutINS4_7SwizzleILi1ELi4ELi3EEENS4_18smem_ptr_flag_bitsILi8EEENST_INS5_IJNSA_ILi8EEESH_EEENS5_IJSH_SB_EEEEEEEvNS4_8identityES12_S1C_vS1D_EENS_8epilogue10collective6detail29Sm90TmaWarpSpecializedAdapterINS1G_15DefaultEpilogueISJ_SK_SK_NS1F_6thread17LinearCombinationISJ_Li1EffLNS1K_9ScaleType4KindE0ELNS_15FloatRoundStyleE2ESJ_EENS1_15EpilogueDefaultEEEEEvvEEEEvNT_6ParamsE,"aw",@nobits
	.sectionflags	@""
	.align	16
	.zero		1024


//--------------------- .nv.shared.reserved.0     --------------------------
	.section	.nv.shared.reserved.0,"aw",@nobits
	.weak		__nv_reservedSMEM_offset_0_alias
	.size		__nv_reservedSMEM_offset_0_alias, 0, 0
	.other		__nv_reservedSMEM_offset_0_alias,@"STO_CUDA_RESERVED_SHARED STV_DEFAULT"
__nv_reservedSMEM_offset_0_alias:
	.zero		0


//--------------------- .nv.global                --------------------------
	.section	.nv.global,"aw",@nobits
.nv.global:
	.type		_ZN40_INTERNAL_ec53dd82_4_k_cu_2c09bdaf_238684cute1_E,@object
	.size		_ZN40_INTERNAL_ec53dd82_4_k_cu_2c09bdaf_238684cute1_E,(_ZN40_INTERNAL_ec53dd82_4_k_cu_2c09bdaf_238684cuda3std3__45__cpo6cbeginE - _ZN40_INTERNAL_ec53dd82_4_k_cu_2c09bdaf_238684cute1_E)
_ZN40_INTERNAL_ec53dd82_4_k_cu_2c09bdaf_238684cute1_E:
	.zero		1
	.type		_ZN40_INTERNAL_ec53dd82_4_k_cu_2c09bdaf_238684cuda3std3__45__cpo6cbeginE,@object
	.size		_ZN40_INTERNAL_ec53dd82_4_k_cu_2c09bdaf_238684cuda3std3__45__cpo6cbeginE,(_ZN40_INTERNAL_ec53dd82_4_k_cu_2c09bdaf_238684cuda3std3__48in_placeE - _ZN40_INTERNAL_ec53dd82_4_k_cu_2c09bdaf_238684cuda3std3__45__cpo6cbeginE)
_ZN40_INTERNAL_ec53dd82_4_k_cu_2c09bdaf_238684cuda3std3__45__cpo6cbeginE:
	.zero		1
	.type		_ZN40_INTERNAL_ec53dd82_4_k_cu_2c09bdaf_238684cuda3std3__48in_placeE,@object
	.size		_ZN40_INTERNAL_ec53dd82_4_k_cu_2c09bdaf_238684cuda3std3__48in_placeE,(_ZN40_INTERNAL_ec53dd82_4_k_cu_2c09bdaf_238684cuda3std6ranges3__45__cpo9iter_moveE - _ZN40_INTERNAL_ec53dd82_4_k_cu_2c09bdaf_238684cuda3std3__48in_placeE)
_ZN40_INTERNAL_ec53dd82_4_k_cu_2c09bdaf_238684cuda3std3__48in_placeE:
	.zero		1
	.type		_ZN40_INTERNAL_ec53dd82_4_k_cu_2c09bdaf_238684cuda3std6ranges3__45__cpo9iter_moveE,@object
	.size		_ZN40_INTERNAL_ec53dd82_4_k_cu_2c09bdaf_238684cuda3std6ranges3__45__cpo9iter_moveE,(_ZN40_INTERNAL_ec53dd82_4_k_cu_2c09bdaf_238684cuda3std3__45__cpo5beginE - _ZN40_INTERNAL_ec53dd82_4_k_cu_2c09bdaf_238684cuda3std6ranges3__45__cpo9iter_moveE)
_ZN40_INTERNAL_ec53dd82_4_k_cu_2c09bdaf_238684cuda3std6ranges3__45__cpo9iter_moveE:
	.zero		1
	.type		_ZN40_INTERNAL_ec53dd82_4_k_cu_2c09bdaf_238684cuda3std3__45__cpo5beginE,@object
	.size		_ZN40_INTERNAL_ec53dd82_4_k_cu_2c09bdaf_238684cuda3std3__45__cpo5beginE,(_ZN40_INTERNAL_ec53dd82_4_k_cu_2c09bdaf_238684cuda3std3__442_GLOBAL__N__ec53dd82_4_k_cu_2c09bdaf_238686ignoreE - _ZN40_INTERNAL_ec53dd82_4_k_cu_2c09bdaf_238684cuda3std3__45__cpo5beginE)
_ZN40_INTERNAL_ec53dd82_4_k_cu_2c09bdaf_238684cuda3std3__45__cpo5beginE:
	.zero		1
	.type		_ZN40_INTERNAL_ec53dd82_4_k_cu_2c09bdaf_238684cuda3std3__442_GLOBAL__N__ec53dd82_4_k_cu_2c09bdaf_238686ignoreE,@object
	.size		_ZN40_INTERNAL_ec53dd82_4_k_cu_2c09bdaf_238684cuda3std3__442_GLOBAL__N__ec53dd82_4_k_cu_2c09bdaf_238686ignoreE,(_ZN40_INTERNAL_ec53dd82_4_k_cu_2c09bdaf_238684cute7productE - _ZN40_INTERNAL_ec53dd82_4_k_cu_2c09bdaf_238684cuda3std3__442_GLOBAL__N__ec53dd82_4_k_cu_2c09bdaf_238686ignoreE)
_ZN40_INTERNAL_ec53dd82_4_k_cu_2c09bdaf_238684cuda3std3__442_GLOBAL__N__ec53dd82_4_k_cu_2c09bdaf_238686ignoreE:
	.zero		1
	.type		_ZN40_INTERNAL_ec53dd82_4_k_cu_2c09bdaf_238684cute7productE,@object
	.size		_ZN40_INTERNAL_ec53dd82_4_k_cu_2c09bdaf_238684cute7productE,(_ZN40_INTERNAL_ec53dd82_4_k_cu_2c09bdaf_238684cuda3std3__45__cpo3endE - _ZN40_INTERNAL_ec53dd82_4_k_cu_2c09bdaf_238684cute7productE)
_ZN40_INTERNAL_ec53dd82_4_k_cu_2c09bdaf_238684cute7productE:
	.zero		1
	.type		_ZN40_INTERNAL_ec53dd82_4_k_cu_2c09bdaf_238684cuda3std3__45__cpo3endE,@object
	.size		_ZN40_INTERNAL_ec53dd82_4_k_cu_2c09bdaf_238684cuda3std3__45__cpo3endE,(_ZN40_INTERNAL_ec53dd82_4_k_cu_2c09bdaf_238684cuda3std3__419piecewise_constructE - _ZN40_INTERNAL_ec53dd82_4_k_cu_2c09bdaf_238684cuda3std3__45__cpo3endE)
_ZN40_INTERNAL_ec53dd82_4_k_cu_2c09bdaf_238684cuda3std3__45__cpo3endE:
	.zero		1
	.type		_ZN40_INTERNAL_ec53dd82_4_k_cu_2c09bdaf_238684cuda3std3__419piecewise_constructE,@object
	.size		_ZN40_INTERNAL_ec53dd82_4_k_cu_2c09bdaf_238684cuda3std3__419piecewise_constructE,(_ZN40_INTERNAL_ec53dd82_4_k_cu_2c09bdaf_238684cuda3std3__45__cpo4cendE - _ZN40_INTERNAL_ec53dd82_4_k_cu_2c09bdaf_238684cuda3std3__419piecewise_constructE)
_ZN40_INTERNAL_ec53dd82_4_k_cu_2c09bdaf_238684cuda3std3__419piecewise_constructE:
	.zero		1
	.type		_ZN40_INTERNAL_ec53dd82_4_k_cu_2c09bdaf_238684cuda3std3__45__cpo4cendE,@object
	.size		_ZN40_INTERNAL_ec53dd82_4_k_cu_2c09bdaf_238684cuda3std3__45__cpo4cendE,(_ZN40_INTERNAL_ec53dd82_4_k_cu_2c09bdaf_238684cuda3std6ranges3__45__cpo4swapE - _ZN40_INTERNAL_ec53dd82_4_k_cu_2c09bdaf_238684cuda3std3__45__cpo4cendE)
_ZN40_INTERNAL_ec53dd82_4_k_cu_2c09bdaf_238684cuda3std3__45__cpo4cendE:
	.zero		1
	.type		_ZN40_INTERNAL_ec53dd82_4_k_cu_2c09bdaf_238684cuda3std6ranges3__45__cpo4swapE,@object
	.size		_ZN40_INTERNAL_ec53dd82_4_k_cu_2c09bdaf_238684cuda3std6ranges3__45__cpo4swapE,(.L_7 - _ZN40_INTERNAL_ec53dd82_4_k_cu_2c09bdaf_238684cuda3std6ranges3__45__cpo4swapE)
_ZN40_INTERNAL_ec53dd82_4_k_cu_2c09bdaf_238684cuda3std6ranges3__45__cpo4swapE:
	.zero		1
.L_7:


//--------------------- .nv.constant0._ZN7cutlass13device_kernelINS_4gemm6kernel13GemmUniversalIN4cute5tupleIJiiiiEEENS1_10collective13CollectiveMmaINS1_37MainloopSm90TmaGmmaWarpSpecializedFP8ILi37ENS5_IJNS4_1CILi1EEESB_SB_EEENS1_35KernelTmaWarpSpecializedCooperativeEEENS5_IJNSA_ILi128EEENSA_ILi64EEENSA_ILi32EEEEEENS_12float_e4m3_tENS5_IJlSB_lEEESJ_SK_NS4_8TiledMMAINS4_8MMA_AtomIJNS4_4SM904GMMA30MMA_64x64x32_F32E4M3E4M3_SS_TNILNSO_7ScaleInE1ELSQ_1EEEEEENS4_6LayoutINS5_IJNSA_ILi2EEESB_SB_EEENS5_IJSB_NSA_ILi0EEESW_EEEEENS5_IJNS4_10UnderscoreESZ_SZ_EEEEENS4_13SM90_TMA_LOADENS4_14ComposedLayoutINS4_7SwizzleILi1ELi4ELi3EEENS4_18smem_ptr_flag_bitsILi8EEENST_INS5_IJNSA_ILi8EEESH_EEENS5_IJSH_SB_EEEEEEEvNS4_8identityES12_S1C_vS1D_EENS_8epilogue10collective6detail29Sm90TmaWarpSpecializedAdapterINS1G_15DefaultEpilogueISJ_SK_SK_NS1F_6thread17LinearCombinationISJ_Li1EffLNS1K_9ScaleType4KindE0ELNS_15FloatRoundStyleE2ESJ_EENS1_15EpilogueDefaultEEEEEvvEEEEvNT_6ParamsE --------------------------
	.section	.nv.constant0._ZN7cutlass13device_kernelINS_4gemm6kernel13GemmUniversalIN4cute5tupleIJiiiiEEENS1_10collective13CollectiveMmaINS1_37MainloopSm90TmaGmmaWarpSpecializedFP8ILi37ENS5_IJNS4_1CILi1EEESB_SB_EEENS1_35KernelTmaWarpSpecializedCooperativeEEENS5_IJNSA_ILi128EEENSA_ILi64EEENSA_ILi32EEEEEENS_12float_e4m3_tENS5_IJlSB_lEEESJ_SK_NS4_8TiledMMAINS4_8MMA_AtomIJNS4_4SM904GMMA30MMA_64x64x32_F32E4M3E4M3_SS_TNILNSO_7ScaleInE1ELSQ_1EEEEEENS4_6LayoutINS5_IJNSA_ILi2EEESB_SB_EEENS5_IJSB_NSA_ILi0EEESW_EEEEENS5_IJNS4_10UnderscoreESZ_SZ_EEEEENS4_13SM90_TMA_LOADENS4_14ComposedLayoutINS4_7SwizzleILi1ELi4ELi3EEENS4_18smem_ptr_flag_bitsILi8EEENST_INS5_IJNSA_ILi8EEESH_EEENS5_IJSH_SB_EEEEEEEvNS4_8identityES12_S1C_vS1D_EENS_8epilogue10collective6detail29Sm90TmaWarpSpecializedAdapterINS1G_15DefaultEpilogueISJ_SK_SK_NS1F_6thread17LinearCombinationISJ_Li1EffLNS1K_9ScaleType4KindE0ELNS_15FloatRoundStyleE2ESJ_EENS1_15EpilogueDefaultEEEEEvvEEEEvNT_6ParamsE,"a",@progbits
	.sectionflags	@""
	.align	4
.nv.constant0._ZN7cutlass13device_kernelINS_4gemm6kernel13GemmUniversalIN4cute5tupleIJiiiiEEENS1_10collective13CollectiveMmaINS1_37MainloopSm90TmaGmmaWarpSpecializedFP8ILi37ENS5_IJNS4_1CILi1EEESB_SB_EEENS1_35KernelTmaWarpSpecializedCooperativeEEENS5_IJNSA_ILi128EEENSA_ILi64EEENSA_ILi32EEEEEENS_12float_e4m3_tENS5_IJlSB_lEEESJ_SK_NS4_8TiledMMAINS4_8MMA_AtomIJNS4_4SM904GMMA30MMA_64x64x32_F32E4M3E4M3_SS_TNILNSO_7ScaleInE1ELSQ_1EEEEEENS4_6LayoutINS5_IJNSA_ILi2EEESB_SB_EEENS5_IJSB_NSA_ILi0EEESW_EEEEENS5_IJNS4_10UnderscoreESZ_SZ_EEEEENS4_13SM90_TMA_LOADENS4_14ComposedLayoutINS4_7SwizzleILi1ELi4ELi3EEENS4_18smem_ptr_flag_bitsILi8EEENST_INS5_IJNSA_ILi8EEESH_EEENS5_IJSH_SB_EEEEEEEvNS4_8identityES12_S1C_vS1D_EENS_8epilogue10collective6detail29Sm90TmaWarpSpecializedAdapterINS1G_15DefaultEpilogueISJ_SK_SK_NS1F_6thread17LinearCombinationISJ_Li1EffLNS1K_9ScaleType4KindE0ELNS_15FloatRoundStyleE2ESJ_EENS1_15EpilogueDefaultEEEEEvvEEEEvNT_6ParamsE:
	.zero		1664


//--------------------- SYMBOLS --------------------------

	.type		.nv.reservedSmem.offset0,@object
	.size		.nv.reservedSmem.offset0,0x4
